// auto-generated by cutlass_sweep.gemm — config: {"arch": "sm_100", "cluster_m": 8, "cluster_n": 1, "dtype": "fp32", "dtype_b": "fp32", "layout": "nt", "stages": 0, "tile_k": 128, "tile_m": 64, "tile_n": 64}
#include "cutlass/cutlass.h"
#include "cutlass/gemm/collective/collective_builder.hpp"
#include "cutlass/gemm/device/gemm_universal_adapter.h"
#include "cutlass/gemm/kernel/gemm_universal.hpp"
#include "cutlass/epilogue/collective/collective_builder.hpp"

using ElemA = float;
using ElemB = float;
using ElemCD = float;
using Acc  = float;
using TileShape    = cute::Shape<cute::_64, cute::_64, cute::_128>;
using ClusterShape = cute::Shape<cute::_8, cute::_1, cute::_1>;

using CollectiveEpilogue = typename cutlass::epilogue::collective::CollectiveBuilder<
    cutlass::arch::Sm100, cutlass::arch::OpClassTensorOp,
    TileShape, ClusterShape,
    cutlass::epilogue::collective::EpilogueTileAuto,
    Acc, Acc,
    ElemCD, cutlass::layout::RowMajor, 128 / cutlass::sizeof_bits<ElemCD>::value,
    ElemCD, cutlass::layout::RowMajor, 128 / cutlass::sizeof_bits<ElemCD>::value,
    cutlass::epilogue::collective::EpilogueScheduleAuto
  >::CollectiveOp;

using CollectiveMainloop = typename cutlass::gemm::collective::CollectiveBuilder<
    cutlass::arch::Sm100, cutlass::arch::OpClassTensorOp,
    ElemA, cutlass::layout::RowMajor, 128 / cutlass::sizeof_bits<ElemA>::value,
    ElemB, cutlass::layout::ColumnMajor, 128 / cutlass::sizeof_bits<ElemB>::value,
    Acc,
    TileShape, ClusterShape,
    cutlass::gemm::collective::StageCountAutoCarveout<static_cast<int>(sizeof(typename CollectiveEpilogue::SharedStorage))>,
    cutlass::gemm::collective::KernelScheduleAuto
  >::CollectiveOp;

using GemmKernel = cutlass::gemm::kernel::GemmUniversal<
    cute::Shape<int,int,int,int>,
    CollectiveMainloop,
    CollectiveEpilogue
>;
using Gemm = cutlass::gemm::device::GemmUniversalAdapter<GemmKernel>;

// Force the device kernel symbol into the cubin without needing a host main.
auto* _anchor = &cutlass::device_kernel<GemmKernel>;


// ===== COMPILED SASS (sm_100a) =====

	.target	sm_100a

	.elftype	@"ET_EXEC"


//--------------------- .note.nv.tkinfo           --------------------------
	.section	.note.nv.tkinfo,"",@"SHT_NOTE"
	.sectionflags	@"SHF_NOTE_NV_TKINFO"
	.tkinfo
        /*0018*/ 	.word	0x00000002
        /*0030*/ 	.string	""
        /*0030*/ 	.string	"ptxas"
        /*0030*/ 	.string	"Cuda compilation tools, release 13.0, V13.0.88"
        /*0030*/ 	.string	"Build cuda_13.0.r13.0/compiler.36424714_0"
        /*0030*/ 	.string	"-arch sm_100a -m 64 "



//--------------------- .note.nv.cuinfo           --------------------------
	.section	.note.nv.cuinfo,"",@"SHT_NOTE"
	.sectionflags	@"SHF_NOTE_NV_CUINFO"
        /*0018*/ 	.short	0x0002
        /*001a*/ 	.short	0x0064
        /*001c*/ 	.short	0x0082
	.zero		2


//--------------------- .nv.info                  --------------------------
	.section	.nv.info,"",@"SHT_CUDA_INFO"
	.align	4


	//----- nvinfo : EIATTR_REGCOUNT
	.align		4
        /*0000*/ 	.byte	0x04, 0x2f
        /*0002*/ 	.short	(.L_19 - .L_18)
	.align		4
.L_18:
        /*0004*/ 	.word	index@(_ZN7cutlass13device_kernelINS_4gemm6kernel13GemmUniversalIN4cute5tupleIJiiiiEEENS1_10collective13CollectiveMmaINS1_35MainloopSm100TmaUmmaWarpSpecializedILi3ELi2ELi4ENS5_IJNS4_1CILi8EEENSA_ILi1EEESC_EEEEENS5_IJNSA_ILi64EEESF_NSA_ILi128EEEEEEfNS5_IJlSC_lEEEfSI_NS4_8TiledMMAINS4_8MMA_AtomIJNS4_17SM100_MMA_TF32_SSINS_10tfloat32_tESM_fLi64ELi64ELNS4_4UMMA5MajorE0ELSO_0ELNSN_7ScaleInE0ELSP_0EEEEEENS4_6LayoutINS5_IJSC_SC_SC_EEENS5_IJNSA_ILi0EEESU_SU_EEEEENS5_IJNS4_10UnderscoreESX_SX_EEEEENS4_13SM90_TMA_LOADENS4_14ComposedLayoutINS4_7SwizzleILi3ELi4ELi3EEENS4_18smem_ptr_flag_bitsILi32EEENSS_INS5_IJSB_NSA_ILi32EEEEEENS5_IJS16_SC_EEEEEEEvNS4_8identityENS4_23SM90_TMA_LOAD_MULTICASTES1A_vS1B_EENS_8epilogue10collective18CollectiveEpilogueINS1E_23Sm100TmaWarpSpecializedILi3ELi2ELi16ELb1ELb0EEEJSH_NS5_IJNSS_ISF_SC_EENSS_IS16_SC_EEEEEfSI_fSI_NS1E_6fusion15FusionCallbacksIS1I_NS1M_17LinearCombinationIffffLNS_15FloatRoundStyleE2EEESH_S1L_JEEENS4_5SM1004TMEM4LOAD26SM100_TMEM_LOAD_16dp128b8xES10_S1A_NS4_17SM75_U32x4_LDSM_NENS4_14SM90_TMA_STOREES1A_NS4_17SM90_U32x4_STSM_NENS4_39AutoVectorizingCopyWithAssumedAlignmentILi128EEEEEEvvEEEEvNT_6ParamsE)
        /*0008*/ 	.word	0x0000004f


	//----- nvinfo : EIATTR_FRAME_SIZE
	.align		4
.L_19:
        /*000c*/ 	.byte	0x04, 0x11
        /*000e*/ 	.short	(.L_21 - .L_20)
	.align		4
.L_20:
        /*0010*/ 	.word	index@($__internal_2_$__cuda_sm10x_tcgen05_guardrail_trap_unallocated_columns_being_dealloced)
        /*0014*/ 	.word	0x00000000


	//----- nvinfo : EIATTR_FRAME_SIZE
	.align		4
.L_21:
        /*0018*/ 	.byte	0x04, 0x11
        /*001a*/ 	.short	(.L_23 - .L_22)
	.align		4
.L_22:
        /*001c*/ 	.word	index@($__internal_1_$__cuda_sm10x_tcgen05_guardrail_trap_phase_invalid_during_alloc)
        /*0020*/ 	.word	0x00000000


	//----- nvinfo : EIATTR_FRAME_SIZE
	.align		4
.L_23:
        /*0024*/ 	.byte	0x04, 0x11
        /*0026*/ 	.short	(.L_25 - .L_24)
	.align		4
.L_24:
        /*0028*/ 	.word	index@($__internal_0_$__cuda_sm10x_tcgen05_guardrail_trap_col_being_dealloced_not_returned_by_alloc)
        /*002c*/ 	.word	0x00000000


	//----- nvinfo : EIATTR_FRAME_SIZE
	.align		4
.L_25:
        /*0030*/ 	.byte	0x04, 0x11
        /*0032*/ 	.short	(.L_27 - .L_26)
	.align		4
.L_26:
        /*0034*/ 	.word	index@(_ZN7cutlass13device_kernelINS_4gemm6kernel13GemmUniversalIN4cute5tupleIJiiiiEEENS1_10collective13CollectiveMmaINS1_35MainloopSm100TmaUmmaWarpSpecializedILi3ELi2ELi4ENS5_IJNS4_1CILi8EEENSA_ILi1EEESC_EEEEENS5_IJNSA_ILi64EEESF_NSA_ILi128EEEEEEfNS5_IJlSC_lEEEfSI_NS4_8TiledMMAINS4_8MMA_AtomIJNS4_17SM100_MMA_TF32_SSINS_10tfloat32_tESM_fLi64ELi64ELNS4_4UMMA5MajorE0ELSO_0ELNSN_7ScaleInE0ELSP_0EEEEEENS4_6LayoutINS5_IJSC_SC_SC_EEENS5_IJNSA_ILi0EEESU_SU_EEEEENS5_IJNS4_10UnderscoreESX_SX_EEEEENS4_13SM90_TMA_LOADENS4_14ComposedLayoutINS4_7SwizzleILi3ELi4ELi3EEENS4_18smem_ptr_flag_bitsILi32EEENSS_INS5_IJSB_NSA_ILi32EEEEEENS5_IJS16_SC_EEEEEEEvNS4_8identityENS4_23SM90_TMA_LOAD_MULTICASTES1A_vS1B_EENS_8epilogue10collective18CollectiveEpilogueINS1E_23Sm100TmaWarpSpecializedILi3ELi2ELi16ELb1ELb0EEEJSH_NS5_IJNSS_ISF_SC_EENSS_IS16_SC_EEEEEfSI_fSI_NS1E_6fusion15FusionCallbacksIS1I_NS1M_17LinearCombinationIffffLNS_15FloatRoundStyleE2EEESH_S1L_JEEENS4_5SM1004TMEM4LOAD26SM100_TMEM_LOAD_16dp128b8xES10_S1A_NS4_17SM75_U32x4_LDSM_NENS4_14SM90_TMA_STOREES1A_NS4_17SM90_U32x4_STSM_NENS4_39AutoVectorizingCopyWithAssumedAlignmentILi128EEEEEEvvEEEEvNT_6ParamsE)
        /*0038*/ 	.word	0x00000000


	//----- nvinfo : EIATTR_MIN_STACK_SIZE
	.align		4
.L_27:
        /*003c*/ 	.byte	0x04, 0x12
        /*003e*/ 	.short	(.L_29 - .L_28)
	.align		4
.L_28:
        /*0040*/ 	.word	index@(_ZN7cutlass13device_kernelINS_4gemm6kernel13GemmUniversalIN4cute5tupleIJiiiiEEENS1_10collective13CollectiveMmaINS1_35MainloopSm100TmaUmmaWarpSpecializedILi3ELi2ELi4ENS5_IJNS4_1CILi8EEENSA_ILi1EEESC_EEEEENS5_IJNSA_ILi64EEESF_NSA_ILi128EEEEEEfNS5_IJlSC_lEEEfSI_NS4_8TiledMMAINS4_8MMA_AtomIJNS4_17SM100_MMA_TF32_SSINS_10tfloat32_tESM_fLi64ELi64ELNS4_4UMMA5MajorE0ELSO_0ELNSN_7ScaleInE0ELSP_0EEEEEENS4_6LayoutINS5_IJSC_SC_SC_EEENS5_IJNSA_ILi0EEESU_SU_EEEEENS5_IJNS4_10UnderscoreESX_SX_EEEEENS4_13SM90_TMA_LOADENS4_14ComposedLayoutINS4_7SwizzleILi3ELi4ELi3EEENS4_18smem_ptr_flag_bitsILi32EEENSS_INS5_IJSB_NSA_ILi32EEEEEENS5_IJS16_SC_EEEEEEEvNS4_8identityENS4_23SM90_TMA_LOAD_MULTICASTES1A_vS1B_EENS_8epilogue10collective18CollectiveEpilogueINS1E_23Sm100TmaWarpSpecializedILi3ELi2ELi16ELb1ELb0EEEJSH_NS5_IJNSS_ISF_SC_EENSS_IS16_SC_EEEEEfSI_fSI_NS1E_6fusion15FusionCallbacksIS1I_NS1M_17LinearCombinationIffffLNS_15FloatRoundStyleE2EEESH_S1L_JEEENS4_5SM1004TMEM4LOAD26SM100_TMEM_LOAD_16dp128b8xES10_S1A_NS4_17SM75_U32x4_LDSM_NENS4_14SM90_TMA_STOREES1A_NS4_17SM90_U32x4_STSM_NENS4_39AutoVectorizingCopyWithAssumedAlignmentILi128EEEEEEvvEEEEvNT_6ParamsE)
        /*0044*/ 	.word	0x00000000
.L_29:


//--------------------- .nv.compat                --------------------------
	.section	.nv.compat,"",@"SHT_CUDA_COMPAT_INFO"
	.align	4
        /*0000*/ 	.byte	0x02, 0x09, 0x01, 0x00, 0x02, 0x02, 0x02, 0x00, 0x02, 0x05, 0x05, 0x00, 0x03, 0x07, 0x01, 0x01
        /*0010*/ 	.byte	0x02, 0x03, 0x01, 0x00, 0x02, 0x06, 0x01, 0x00, 0x04, 0x0b, 0x08, 0x00, 0x09, 0x00, 0x00, 0x00
        /*0020*/ 	.byte	0x00, 0x00, 0x00, 0x00


//--------------------- .nv.info._ZN7cutlass13device_kernelINS_4gemm6kernel13GemmUniversalIN4cute5tupleIJiiiiEEENS1_10collective13CollectiveMmaINS1_35MainloopSm100TmaUmmaWarpSpecializedILi3ELi2ELi4ENS5_IJNS4_1CILi8EEENSA_ILi1EEESC_EEEEENS5_IJNSA_ILi64EEESF_NSA_ILi128EEEEEEfNS5_IJlSC_lEEEfSI_NS4_8TiledMMAINS4_8MMA_AtomIJNS4_17SM100_MMA_TF32_SSINS_10tfloat32_tESM_fLi64ELi64ELNS4_4UMMA5MajorE0ELSO_0ELNSN_7ScaleInE0ELSP_0EEEEEENS4_6LayoutINS5_IJSC_SC_SC_EEENS5_IJNSA_ILi0EEESU_SU_EEEEENS5_IJNS4_10UnderscoreESX_SX_EEEEENS4_13SM90_TMA_LOADENS4_14ComposedLayoutINS4_7SwizzleILi3ELi4ELi3EEENS4_18smem_ptr_flag_bitsILi32EEENSS_INS5_IJSB_NSA_ILi32EEEEEENS5_IJS16_SC_EEEEEEEvNS4_8identityENS4_23SM90_TMA_LOAD_MULTICASTES1A_vS1B_EENS_8epilogue10collective18CollectiveEpilogueINS1E_23Sm100TmaWarpSpecializedILi3ELi2ELi16ELb1ELb0EEEJSH_NS5_IJNSS_ISF_SC_EENSS_IS16_SC_EEEEEfSI_fSI_NS1E_6fusion15FusionCallbacksIS1I_NS1M_17LinearCombinationIffffLNS_15FloatRoundStyleE2EEESH_S1L_JEEENS4_5SM1004TMEM4LOAD26SM100_TMEM_LOAD_16dp128b8xES10_S1A_NS4_17SM75_U32x4_LDSM_NENS4_14SM90_TMA_STOREES1A_NS4_17SM90_U32x4_STSM_NENS4_39AutoVectorizingCopyWithAssumedAlignmentILi128EEEEEEvvEEEEvNT_6ParamsE --------------------------
	.section	.nv.info._ZN7cutlass13device_kernelINS_4gemm6kernel13GemmUniversalIN4cute5tupleIJiiiiEEENS1_10collective13CollectiveMmaINS1_35MainloopSm100TmaUmmaWarpSpecializedILi3ELi2ELi4ENS5_IJNS4_1CILi8EEENSA_ILi1EEESC_EEEEENS5_IJNSA_ILi64EEESF_NSA_ILi128EEEEEEfNS5_IJlSC_lEEEfSI_NS4_8TiledMMAINS4_8MMA_AtomIJNS4_17SM100_MMA_TF32_SSINS_10tfloat32_tESM_fLi64ELi64ELNS4_4UMMA5MajorE0ELSO_0ELNSN_7ScaleInE0ELSP_0EEEEEENS4_6LayoutINS5_IJSC_SC_SC_EEENS5_IJNSA_ILi0EEESU_SU_EEEEENS5_IJNS4_10UnderscoreESX_SX_EEEEENS4_13SM90_TMA_LOADENS4_14ComposedLayoutINS4_7SwizzleILi3ELi4ELi3EEENS4_18smem_ptr_flag_bitsILi32EEENSS_INS5_IJSB_NSA_ILi32EEEEEENS5_IJS16_SC_EEEEEEEvNS4_8identityENS4_23SM90_TMA_LOAD_MULTICASTES1A_vS1B_EENS_8epilogue10collective18CollectiveEpilogueINS1E_23Sm100TmaWarpSpecializedILi3ELi2ELi16ELb1ELb0EEEJSH_NS5_IJNSS_ISF_SC_EENSS_IS16_SC_EEEEEfSI_fSI_NS1E_6fusion15FusionCallbacksIS1I_NS1M_17LinearCombinationIffffLNS_15FloatRoundStyleE2EEESH_S1L_JEEENS4_5SM1004TMEM4LOAD26SM100_TMEM_LOAD_16dp128b8xES10_S1A_NS4_17SM75_U32x4_LDSM_NENS4_14SM90_TMA_STOREES1A_NS4_17SM90_U32x4_STSM_NENS4_39AutoVectorizingCopyWithAssumedAlignmentILi128EEEEEEvvEEEEvNT_6ParamsE,"",@"SHT_CUDA_INFO"
	.sectionflags	@""
	.align	4


	//----- nvinfo : EIATTR_CUDA_API_VERSION
	.align		4
        /*0000*/ 	.byte	0x04, 0x37
        /*0002*/ 	.short	(.L_31 - .L_30)
.L_30:
        /*0004*/ 	.word	0x00000082


	//----- nvinfo : EIATTR_KPARAM_INFO
	.align		4
.L_31:
        /*0008*/ 	.byte	0x04, 0x17
        /*000a*/ 	.short	(.L_33 - .L_32)
.L_32:
        /*000c*/ 	.word	0x00000000
        /*0010*/ 	.short	0x0000
        /*0012*/ 	.short	0x0000
        /*0014*/ 	.byte	0x00, 0xf0, 0x01, 0x20


	//----- nvinfo : EIATTR_AT_ENTRY_FRAGMENTS
	.align		4
.L_33:
        /*0018*/ 	.byte	0x04, 0x4f
        /*001a*/ 	.short	(.L_35 - .L_34)


	//   ....[0]....
.L_34:
        /*001c*/ 	.word	0x00000006


	//----- nvinfo : EIATTR_RESERVED_SMEM_USED
	.align		4
.L_35:
        /*0020*/ 	.byte	0x01, 0x41
	.zero		2


	//----- nvinfo : EIATTR_SPARSE_MMA_MASK
	.align		4
        /*0024*/ 	.byte	0x03, 0x50
        /*0026*/ 	.short	0x0000


	//----- nvinfo : EIATTR_TCGEN05_1CTA_USED
	.align		4
        /*0028*/ 	.byte	0x01, 0x51
	.zero		2


	//----- nvinfo : EIATTR_MAXREG_COUNT
	.align		4
        /*002c*/ 	.byte	0x03, 0x1b
        /*002e*/ 	.short	0x00ff


	//----- nvinfo : EIATTR_NUM_BARRIERS
	.align		4
        /*0030*/ 	.byte	0x02, 0x4c
        /*0032*/ 	.byte	0x07
	.zero		1


	//----- nvinfo : EIATTR_EXTERNS
	.align		4
        /*0034*/ 	.byte	0x04, 0x0f
        /*0036*/ 	.short	(.L_37 - .L_36)


	//   ....[0]....
	.align		4
.L_36:
        /*0038*/ 	.word	index@(__assertfail)


	//----- nvinfo : EIATTR_MERCURY_ISA_VERSION
	.align		4
.L_37:
        /*003c*/ 	.byte	0x03, 0x5f
        /*003e*/ 	.short	0x0101


	//----- nvinfo : EIATTR_INT_WARP_WIDE_INSTR_OFFSETS
	.align		4
        /*0040*/ 	.byte	0x04, 0x31
        /*0042*/ 	.short	(.L_39 - .L_38)


	//   ....[0]....
.L_38:
        /*0044*/ 	.word	0x000046c0


	//   ....[1]....
        /*0048*/ 	.word	0x000046f0


	//   ....[2]....
        /*004c*/ 	.word	0x00004710


	//   ....[3]....
        /*0050*/ 	.word	0x00005290


	//   ....[4]....
        /*0054*/ 	.word	0x000053b0


	//   ....[5]....
        /*0058*/ 	.word	0x00005500


	//   ....[6]....
        /*005c*/ 	.word	0x00005620


	//----- nvinfo : EIATTR_COOP_GROUP_MASK_REGIDS
	.align		4
.L_39:
        /*0060*/ 	.byte	0x04, 0x29
        /*0062*/ 	.short	(.L_41 - .L_40)


	//   ....[0]....
.L_40:
        /*0064*/ 	.word	0xffffffff


	//   ....[1]....
        /*0068*/ 	.word	0xffffffff


	//   ....[2]....
        /*006c*/ 	.word	0xffffffff


	//   ....[3]....
        /*0070*/ 	.word	0xffffffff


	//   ....[4]....
        /*0074*/ 	.word	0xffffffff


	//   ....[5]....
        /*0078*/ 	.word	0xffffffff


	//   ....[6]....
        /*007c*/ 	.word	0xffffffff


	//   ....[7]....
        /*0080*/ 	.word	0xffffffff


	//   ....[8]....
        /*0084*/ 	.word	0xffffffff


	//   ....[9]....
        /*0088*/ 	.word	0xffffffff


	//   ....[10]....
        /*008c*/ 	.word	0xffffffff


	//   ....[11]....
        /*0090*/ 	.word	0xffffffff


	//   ....[12]....
        /*0094*/ 	.word	0xffffffff


	//   ....[13]....
        /*0098*/ 	.word	0xffffffff


	//----- nvinfo : EIATTR_COOP_GROUP_INSTR_OFFSETS
	.align		4
.L_41:
        /*009c*/ 	.byte	0x04, 0x28
        /*009e*/ 	.short	(.L_43 - .L_42)


	//   ....[0]....
.L_42:
        /*00a0*/ 	.word	0x00000080


	//   ....[1]....
        /*00a4*/ 	.word	0x000004f0


	//   ....[2]....
        /*00a8*/ 	.word	0x00000670


	//   ....[3]....
        /*00ac*/ 	.word	0x000007f0


	//   ....[4]....
        /*00b0*/ 	.word	0x000008f0


	//   ....[5]....
        /*00b4*/ 	.word	0x00000a60


	//   ....[6]....
        /*00b8*/ 	.word	0x00000c00


	//   ....[7]....
        /*00bc*/ 	.word	0x00000db0


	//   ....[8]....
        /*00c0*/ 	.word	0x000025c0


	//   ....[9]....
        /*00c4*/ 	.word	0x000033f0


	//   ....[10]....
        /*00c8*/ 	.word	0x00003600


	//   ....[11]....
        /*00cc*/ 	.word	0x00003630


	//   ....[12]....
        /*00d0*/ 	.word	0x00004590


	//   ....[13]....
        /*00d4*/ 	.word	0x000047d0


	//----- nvinfo : EIATTR_VRC_CTA_INIT_COUNT
	.align		4
.L_43:
        /*00d8*/ 	.byte	0x02, 0x4a
        /*00da*/ 	.byte	0x80
	.zero		1


	//----- nvinfo : EIATTR_SYSCALL_OFFSETS
	.align		4
        /*00dc*/ 	.byte	0x04, 0x46
        /*00de*/ 	.short	(.L_45 - .L_44)


	//   ....[0]....
.L_44:
        /*00e0*/ 	.word	0x00006350


	//   ....[1]....
        /*00e4*/ 	.word	0x00006440


	//   ....[2]....
        /*00e8*/ 	.word	0x00006d60


	//   ....[3]....
        /*00ec*/ 	.word	0x000075c0


	//----- nvinfo : EIATTR_MBARRIER_INSTR_OFFSETS
	.align		4
.L_45:
        /*00f0*/ 	.byte	0x04, 0x39
        /*00f2*/ 	.short	(.L_47 - .L_46)


	//   ....[0]....
.L_46:
        /*00f4*/ 	.word	0x00000600
        /*00f8*/ 	.word	0x000000ff
        /*00fc*/ 	.word	0x00000000
        /*0100*/ 	.short	0x0100
        /*0102*/ 	.byte	0x04
	.zero		1


	//   ....[1]....
        /*0104*/ 	.word	0x00000610
        /*0108*/ 	.word	0x000000ff
        /*010c*/ 	.word	0x00000018
        /*0110*/ 	.short	0x0100
        /*0112*/ 	.byte	0x04
	.zero		1


	//   ....[2]....
        /*0114*/ 	.word	0x00000620
        /*0118*/ 	.word	0x000000ff
        /*011c*/ 	.word	0x00000008
        /*0120*/ 	.short	0x0100
        /*0122*/ 	.byte	0x04
	.zero		1


	//   ....[3]....
        /*0124*/ 	.word	0x00000630
        /*0128*/ 	.word	0x000000ff
        /*012c*/ 	.word	0x00000020
        /*0130*/ 	.short	0x0100
        /*0132*/ 	.byte	0x04
	.zero		1


	//   ....[4]....
        /*0134*/ 	.word	0x00000640
        /*0138*/ 	.word	0x000000ff
        /*013c*/ 	.word	0x00000010
        /*0140*/ 	.short	0x0100
        /*0142*/ 	.byte	0x04
	.zero		1


	//   ....[5]....
        /*0144*/ 	.word	0x00000650
        /*0148*/ 	.word	0x000000ff
        /*014c*/ 	.word	0x00000028
        /*0150*/ 	.short	0x0100
        /*0152*/ 	.byte	0x04
	.zero		1


	//   ....[6]....
        /*0154*/ 	.word	0x00000780
        /*0158*/ 	.word	0x000000ff
        /*015c*/ 	.word	0x00000030
        /*0160*/ 	.short	0x0100
        /*0162*/ 	.byte	0x04
	.zero		1


	//   ....[7]....
        /*0164*/ 	.word	0x00000790
        /*0168*/ 	.word	0x000000ff
        /*016c*/ 	.word	0x00000048
        /*0170*/ 	.short	0x0100
        /*0172*/ 	.byte	0x04
	.zero		1


	//   ....[8]....
        /*0174*/ 	.word	0x000007a0
        /*0178*/ 	.word	0x000000ff
        /*017c*/ 	.word	0x00000038
        /*0180*/ 	.short	0x0100
        /*0182*/ 	.byte	0x04
	.zero		1


	//   ....[9]....
        /*0184*/ 	.word	0x000007b0
        /*0188*/ 	.word	0x000000ff
        /*018c*/ 	.word	0x00000050
        /*0190*/ 	.short	0x0100
        /*0192*/ 	.byte	0x04
	.zero		1


	//   ....[10]....
        /*0194*/ 	.word	0x000007c0
        /*0198*/ 	.word	0x000000ff
        /*019c*/ 	.word	0x00000040
        /*01a0*/ 	.short	0x0100
        /*01a2*/ 	.byte	0x04
	.zero		1


	//   ....[11]....
        /*01a4*/ 	.word	0x000007d0
        /*01a8*/ 	.word	0x000000ff
        /*01ac*/ 	.word	0x00000058
        /*01b0*/ 	.short	0x0100
        /*01b2*/ 	.byte	0x04
	.zero		1


	//   ....[12]....
        /*01b4*/ 	.word	0x000008c0
        /*01b8*/ 	.word	0x000000ff
        /*01bc*/ 	.word	0x00000060
        /*01c0*/ 	.short	0x0100
        /*01c2*/ 	.byte	0x06
	.zero		1


	//   ....[13]....
        /*01c4*/ 	.word	0x000008d0
        /*01c8*/ 	.word	0x000000ff
        /*01cc*/ 	.word	0x00000068
        /*01d0*/ 	.short	0x0100
        /*01d2*/ 	.byte	0x06
	.zero		1


	//   ....[14]....
        /*01d4*/ 	.word	0x00000a10
        /*01d8*/ 	.word	0x000000ff
        /*01dc*/ 	.word	0x00000070
        /*01e0*/ 	.short	0x0100
        /*01e2*/ 	.byte	0x06
	.zero		1


	//   ....[15]....
        /*01e4*/ 	.word	0x00000a20
        /*01e8*/ 	.word	0x000000ff
        /*01ec*/ 	.word	0x00000080
        /*01f0*/ 	.short	0x0100
        /*01f2*/ 	.byte	0x06
	.zero		1


	//   ....[16]....
        /*01f4*/ 	.word	0x00000a30
        /*01f8*/ 	.word	0x000000ff
        /*01fc*/ 	.word	0x00000078
        /*0200*/ 	.short	0x0100
        /*0202*/ 	.byte	0x06
	.zero		1


	//   ....[17]....
        /*0204*/ 	.word	0x00000a40
        /*0208*/ 	.word	0x000000ff
        /*020c*/ 	.word	0x00000088
        /*0210*/ 	.short	0x0100
        /*0212*/ 	.byte	0x06
	.zero		1


	//   ....[18]....
        /*0214*/ 	.word	0x00000b70
        /*0218*/ 	.word	0x000000ff
        /*021c*/ 	.word	0x00000090
        /*0220*/ 	.short	0x0100
        /*0222*/ 	.byte	0x04
	.zero		1


	//   ....[19]....
        /*0224*/ 	.word	0x00000b80
        /*0228*/ 	.word	0x000000ff
        /*022c*/ 	.word	0x000000b0
        /*0230*/ 	.short	0x0100
        /*0232*/ 	.byte	0x04
	.zero		1


	//   ....[20]....
        /*0234*/ 	.word	0x00000b90
        /*0238*/ 	.word	0x000000ff
        /*023c*/ 	.word	0x00000098
        /*0240*/ 	.short	0x0100
        /*0242*/ 	.byte	0x04
	.zero		1


	//   ....[21]....
        /*0244*/ 	.word	0x00000ba0
        /*0248*/ 	.word	0x000000ff
        /*024c*/ 	.word	0x000000b8
        /*0250*/ 	.short	0x0100
        /*0252*/ 	.byte	0x04
	.zero		1


	//   ....[22]....
        /*0254*/ 	.word	0x00000bb0
        /*0258*/ 	.word	0x000000ff
        /*025c*/ 	.word	0x000000a0
        /*0260*/ 	.short	0x0100
        /*0262*/ 	.byte	0x04
	.zero		1


	//   ....[23]....
        /*0264*/ 	.word	0x00000bc0
        /*0268*/ 	.word	0x000000ff
        /*026c*/ 	.word	0x000000c0
        /*0270*/ 	.short	0x0100
        /*0272*/ 	.byte	0x04
	.zero		1


	//   ....[24]....
        /*0274*/ 	.word	0x00000bd0
        /*0278*/ 	.word	0x000000ff
        /*027c*/ 	.word	0x000000a8
        /*0280*/ 	.short	0x0100
        /*0282*/ 	.byte	0x04
	.zero		1


	//   ....[25]....
        /*0284*/ 	.word	0x00000be0
        /*0288*/ 	.word	0x000000ff
        /*028c*/ 	.word	0x000000c8
        /*0290*/ 	.short	0x0100
        /*0292*/ 	.byte	0x04
	.zero		1


	//   ....[26]....
        /*0294*/ 	.word	0x00000cd0
        /*0298*/ 	.word	0x000000ff
        /*029c*/ 	.word	0x000000d0
        /*02a0*/ 	.short	0x0100
        /*02a2*/ 	.byte	0x04
	.zero		1


	//   ....[27]....
        /*02a4*/ 	.word	0x00000ce0
        /*02a8*/ 	.word	0x000000ff
        /*02ac*/ 	.word	0x000000e0
        /*02b0*/ 	.short	0x0100
        /*02b2*/ 	.byte	0x04
	.zero		1


	//   ....[28]....
        /*02b4*/ 	.word	0x00000cf0
        /*02b8*/ 	.word	0x000000ff
        /*02bc*/ 	.word	0x000000d8
        /*02c0*/ 	.short	0x0100
        /*02c2*/ 	.byte	0x04
	.zero		1


	//   ....[29]....
        /*02c4*/ 	.word	0x00000d00
        /*02c8*/ 	.word	0x000000ff
        /*02cc*/ 	.word	0x000000e8
        /*02d0*/ 	.short	0x0100
        /*02d2*/ 	.byte	0x04
	.zero		1


	//   ....[30]....
        /*02d4*/ 	.word	0x00001980
        /*02d8*/ 	.word	0x00000000
        /*02dc*/ 	.word	0x000000e0
        /*02e0*/ 	.short	0x010a
        /*02e2*/ 	.byte	0xff
	.zero		1


	//   ....[31]....
        /*02e4*/ 	.word	0x000019b0
        /*02e8*/ 	.word	0x00000000
        /*02ec*/ 	.word	0x000000d0
        /*02f0*/ 	.short	0x0101
        /*02f2*/ 	.byte	0xff
	.zero		1


	//   ....[32]....
        /*02f4*/ 	.word	0x00001a80
        /*02f8*/ 	.word	0x000000ff
        /*02fc*/ 	.word	0x00000018
        /*0300*/ 	.short	0x010a
        /*0302*/ 	.byte	0x04
	.zero		1


	//   ....[33]....
        /*0304*/ 	.word	0x00001b00
        /*0308*/ 	.word	0x000000ff
        /*030c*/ 	.word	0x00000018
        /*0310*/ 	.short	0x010a
        /*0312*/ 	.byte	0x39
	.zero		1


	//   ....[34]....
        /*0314*/ 	.word	0x00001c40
        /*0318*/ 	.word	0x000000ff
        /*031c*/ 	.word	0x00000018
        /*0320*/ 	.short	0x010a
        /*0322*/ 	.byte	0x04
	.zero		1


	//   ....[35]....
        /*0324*/ 	.word	0x00002020
        /*0328*/ 	.word	0x000000ff
        /*032c*/ 	.word	0x00000068
        /*0330*/ 	.short	0x0101
        /*0332*/ 	.byte	0x15
	.zero		1


	//   ....[36]....
        /*0334*/ 	.word	0x00002040
        /*0338*/ 	.word	0x000000ff
        /*033c*/ 	.word	0x00000018
        /*0340*/ 	.short	0x010a
        /*0342*/ 	.byte	0x04
	.zero		1


	//   ....[37]....
        /*0344*/ 	.word	0x000020c0
        /*0348*/ 	.word	0x000000ff
        /*034c*/ 	.word	0x00000018
        /*0350*/ 	.short	0x010a
        /*0352*/ 	.byte	0x39
	.zero		1


	//   ....[38]....
        /*0354*/ 	.word	0x00002200
        /*0358*/ 	.word	0x000000ff
        /*035c*/ 	.word	0x00000018
        /*0360*/ 	.short	0x010a
        /*0362*/ 	.byte	0x04
	.zero		1


	//   ....[39]....
        /*0364*/ 	.word	0x000025f0
        /*0368*/ 	.word	0x00000003
        /*036c*/ 	.word	0x00000070
        /*0370*/ 	.short	0x010a
        /*0372*/ 	.byte	0xff
	.zero		1


	//   ....[40]....
        /*0374*/ 	.word	0x00002740
        /*0378*/ 	.word	0x00000000
        /*037c*/ 	.word	0x00000000
        /*0380*/ 	.short	0x0101
        /*0382*/ 	.byte	0xff
	.zero		1


	//   ....[41]....
        /*0384*/ 	.word	0x00002d00
        /*0388*/ 	.word	0x000000ff
        /*038c*/ 	.word	0x00000000
        /*0390*/ 	.short	0x010a
        /*0392*/ 	.byte	0x04
	.zero		1


	//   ....[42]....
        /*0394*/ 	.word	0x00002d90
        /*0398*/ 	.word	0x000000ff
        /*039c*/ 	.word	0x00000000
        /*03a0*/ 	.short	0x010a
        /*03a2*/ 	.byte	0x05
	.zero		1


	//   ....[43]....
        /*03a4*/ 	.word	0x00002e30
        /*03a8*/ 	.word	0x00000000
        /*03ac*/ 	.word	0x00000000
        /*03b0*/ 	.short	0x010a
        /*03b2*/ 	.byte	0xff
	.zero		1


	//   ....[44]....
        /*03b4*/ 	.word	0x00002f50
        /*03b8*/ 	.word	0x00000002
        /*03bc*/ 	.word	0x000000d0
        /*03c0*/ 	.short	0x010a
        /*03c2*/ 	.byte	0xff
	.zero		1


	//   ....[45]....
        /*03c4*/ 	.word	0x00002fc0
        /*03c8*/ 	.word	0x00000002
        /*03cc*/ 	.word	0x00000000
        /*03d0*/ 	.short	0x0101
        /*03d2*/ 	.byte	0xff
	.zero		1


	//   ....[46]....
        /*03d4*/ 	.word	0x00002fe0
        /*03d8*/ 	.word	0x000000ff
        /*03dc*/ 	.word	0x00000080
        /*03e0*/ 	.short	0x010a
        /*03e2*/ 	.byte	0x04
	.zero		1


	//   ....[47]....
        /*03e4*/ 	.word	0x00003100
        /*03e8*/ 	.word	0x00000002
        /*03ec*/ 	.word	0x00000070
        /*03f0*/ 	.short	0x010a
        /*03f2*/ 	.byte	0xff
	.zero		1


	//   ....[48]....
        /*03f4*/ 	.word	0x00003200
        /*03f8*/ 	.word	0x00000002
        /*03fc*/ 	.word	0x00000000
        /*0400*/ 	.short	0x0101
        /*0402*/ 	.byte	0xff
	.zero		1


	//   ....[49]....
        /*0404*/ 	.word	0x00003290
        /*0408*/ 	.word	0x000000ff
        /*040c*/ 	.word	0x00000080
        /*0410*/ 	.short	0x0106
        /*0412*/ 	.byte	0x04
	.zero		1


	//   ....[50]....
        /*0414*/ 	.word	0x000032b0
        /*0418*/ 	.word	0x000000ff
        /*041c*/ 	.word	0x00000080
        /*0420*/ 	.short	0x010a
        /*0422*/ 	.byte	0x04
	.zero		1


	//   ....[51]....
        /*0424*/ 	.word	0x00003340
        /*0428*/ 	.word	0x000000ff
        /*042c*/ 	.word	0x00000080
        /*0430*/ 	.short	0x0106
        /*0432*/ 	.byte	0x07
	.zero		1


	//   ....[52]....
        /*0434*/ 	.word	0x00003380
        /*0438*/ 	.word	0x00000000
        /*043c*/ 	.word	0x00000080
        /*0440*/ 	.short	0x010a
        /*0442*/ 	.byte	0xff
	.zero		1


	//   ....[53]....
        /*0444*/ 	.word	0x000038a0
        /*0448*/ 	.word	0x00000000
        /*044c*/ 	.word	0x00000070
        /*0450*/ 	.short	0x010a
        /*0452*/ 	.byte	0xff
	.zero		1


	//   ....[54]....
        /*0454*/ 	.word	0x000039c0
        /*0458*/ 	.word	0x00000003
        /*045c*/ 	.word	0x00000000
        /*0460*/ 	.short	0x0101
        /*0462*/ 	.byte	0xff
	.zero		1


	//   ....[55]....
        /*0464*/ 	.word	0x000039d0
        /*0468*/ 	.word	0x000000ff
        /*046c*/ 	.word	0x00000000
        /*0470*/ 	.short	0x010a
        /*0472*/ 	.byte	0x04
	.zero		1


	//   ....[56]....
        /*0474*/ 	.word	0x00003a20
        /*0478*/ 	.word	0x000000ff
        /*047c*/ 	.word	0x000000b0
        /*0480*/ 	.short	0x010a
        /*0482*/ 	.byte	0x05
	.zero		1


	//   ....[57]....
        /*0484*/ 	.word	0x00003b30
        /*0488*/ 	.word	0x000000ff
        /*048c*/ 	.word	0x00000000
        /*0490*/ 	.short	0x010a
        /*0492*/ 	.byte	0x05
	.zero		1


	//   ....[58]....
        /*0494*/ 	.word	0x00003c80
        /*0498*/ 	.word	0x000000ff
        /*049c*/ 	.word	0x00000000
        /*04a0*/ 	.short	0x010a
        /*04a2*/ 	.byte	0x07
	.zero		1


	//   ....[59]....
        /*04a4*/ 	.word	0x000043c0
        /*04a8*/ 	.word	0x000000ff
        /*04ac*/ 	.word	0x00000000
        /*04b0*/ 	.short	0x010a
        /*04b2*/ 	.byte	0x04
	.zero		1


	//   ....[60]....
        /*04b4*/ 	.word	0x00004450
        /*04b8*/ 	.word	0x000000ff
        /*04bc*/ 	.word	0x00000000
        /*04c0*/ 	.short	0x010a
        /*04c2*/ 	.byte	0x05
	.zero		1


	//   ....[61]....
        /*04c4*/ 	.word	0x000044e0
        /*04c8*/ 	.word	0x000000ff
        /*04cc*/ 	.word	0x00000000
        /*04d0*/ 	.short	0x010a
        /*04d2*/ 	.byte	0x05
	.zero		1


	//   ....[62]....
        /*04d4*/ 	.word	0x00004570
        /*04d8*/ 	.word	0x000000ff
        /*04dc*/ 	.word	0x00000000
        /*04e0*/ 	.short	0x010a
        /*04e2*/ 	.byte	0x04
	.zero		1


	//   ....[63]....
        /*04e4*/ 	.word	0x00004a60
        /*04e8*/ 	.word	0x00000008
        /*04ec*/ 	.word	0x00000070
        /*04f0*/ 	.short	0x010a
        /*04f2*/ 	.byte	0xff
	.zero		1


	//   ....[64]....
        /*04f4*/ 	.word	0x00004bd0
        /*04f8*/ 	.word	0x00000000
        /*04fc*/ 	.word	0x00000000
        /*0500*/ 	.short	0x0101
        /*0502*/ 	.byte	0xff
	.zero		1


	//   ....[65]....
        /*0504*/ 	.word	0x000050a0
        /*0508*/ 	.word	0x000000ff
        /*050c*/ 	.word	0x00000068
        /*0510*/ 	.short	0x010a
        /*0512*/ 	.byte	0x18
	.zero		1


	//   ....[66]....
        /*0514*/ 	.word	0x00005270
        /*0518*/ 	.word	0x000000ff
        /*051c*/ 	.word	0x00000048
        /*0520*/ 	.short	0x010a
        /*0522*/ 	.byte	0x04
	.zero		1


	//   ....[67]....
        /*0524*/ 	.word	0x00005450
        /*0528*/ 	.word	0x000000ff
        /*052c*/ 	.word	0x00000030
        /*0530*/ 	.short	0x010b
        /*0532*/ 	.byte	0x04
	.zero		1


	//   ....[68]....
        /*0534*/ 	.word	0x00005460
        /*0538*/ 	.word	0x000000ff
        /*053c*/ 	.word	0x00000000
        /*0540*/ 	.short	0x0101
        /*0542*/ 	.byte	0x07
	.zero		1


	//   ....[69]....
        /*0544*/ 	.word	0x00005470
        /*0548*/ 	.word	0x000000ff
        /*054c*/ 	.word	0x00000048
        /*0550*/ 	.short	0x010a
        /*0552*/ 	.byte	0x05
	.zero		1


	//   ....[70]....
        /*0554*/ 	.word	0x000056c0
        /*0558*/ 	.word	0x000000ff
        /*055c*/ 	.word	0x00000030
        /*0560*/ 	.short	0x010b
        /*0562*/ 	.byte	0x05
	.zero		1


	//   ....[71]....
        /*0564*/ 	.word	0x000056d0
        /*0568*/ 	.word	0x000000ff
        /*056c*/ 	.word	0x00000000
        /*0570*/ 	.short	0x0101
        /*0572*/ 	.byte	0x04
	.zero		1


	//   ....[72]....
        /*0574*/ 	.word	0x00005720
        /*0578*/ 	.word	0x000000ff
        /*057c*/ 	.word	0x00000000
        /*0580*/ 	.short	0x010a
        /*0582*/ 	.byte	0x04
	.zero		1


	//   ....[73]....
        /*0584*/ 	.word	0x000057b0
        /*0588*/ 	.word	0x000000ff
        /*058c*/ 	.word	0x00000000
        /*0590*/ 	.short	0x010a
        /*0592*/ 	.byte	0x05
	.zero		1


	//   ....[74]....
        /*0594*/ 	.word	0x00005850
        /*0598*/ 	.word	0x00000000
        /*059c*/ 	.word	0x00000000
        /*05a0*/ 	.short	0x010a
        /*05a2*/ 	.byte	0xff
	.zero		1


	//   ....[75]....
        /*05a4*/ 	.word	0x00005bc0
        /*05a8*/ 	.word	0x00000000
        /*05ac*/ 	.word	0x00000070
        /*05b0*/ 	.short	0x010a
        /*05b2*/ 	.byte	0xff
	.zero		1


	//   ....[76]....
        /*05b4*/ 	.word	0x00005c90
        /*05b8*/ 	.word	0x00000000
        /*05bc*/ 	.word	0x00000000
        /*05c0*/ 	.short	0x0101
        /*05c2*/ 	.byte	0xff
	.zero		1


	//   ....[77]....
        /*05c4*/ 	.word	0x000068e0
        /*05c8*/ 	.word	0x00000002
        /*05cc*/ 	.word	0x00000030
        /*05d0*/ 	.short	0x010a
        /*05d2*/ 	.byte	0xff
	.zero		1


	//   ....[78]....
        /*05d4*/ 	.word	0x00006920
        /*05d8*/ 	.word	0x00000048
        /*05dc*/ 	.word	0x00000090
        /*05e0*/ 	.short	0x010a
        /*05e2*/ 	.byte	0xff
	.zero		1


	//   ....[79]....
        /*05e4*/ 	.word	0x00006a10
        /*05e8*/ 	.word	0x00000002
        /*05ec*/ 	.word	0x00000030
        /*05f0*/ 	.short	0x010a
        /*05f2*/ 	.byte	0xff
	.zero		1


	//   ....[80]....
        /*05f4*/ 	.word	0x00006c40
        /*05f8*/ 	.word	0x00000048
        /*05fc*/ 	.word	0x00000090
        /*0600*/ 	.short	0x010a
        /*0602*/ 	.byte	0xff
	.zero		1


	//   ....[81]....
        /*0604*/ 	.word	0x000072e0
        /*0608*/ 	.word	0x00000000
        /*060c*/ 	.word	0x00000000
        /*0610*/ 	.short	0x0101
        /*0612*/ 	.byte	0xff
	.zero		1


	//   ....[82]....
        /*0614*/ 	.word	0x000072f0
        /*0618*/ 	.word	0x00000002
        /*061c*/ 	.word	0x00000030
        /*0620*/ 	.short	0x010a
        /*0622*/ 	.byte	0xff
	.zero		1


	//   ....[83]....
        /*0624*/ 	.word	0x000073c0
        /*0628*/ 	.word	0x00000002
        /*062c*/ 	.word	0x00000030
        /*0630*/ 	.short	0x010a
        /*0632*/ 	.byte	0xff
	.zero		1


	//   ....[84]....
        /*0634*/ 	.word	0x000076b0
        /*0638*/ 	.word	0x000000ff
        /*063c*/ 	.word	0x00000000
        /*0640*/ 	.short	0x0101
        /*0642*/ 	.byte	0x04
	.zero		1


	//   ....[85]....
        /*0644*/ 	.word	0x00007bd0
        /*0648*/ 	.word	0x00000000
        /*064c*/ 	.word	0x00000000
        /*0650*/ 	.short	0x0101
        /*0652*/ 	.byte	0xff
	.zero		1


	//   ....[86]....
        /*0654*/ 	.word	0x00007e80
        /*0658*/ 	.word	0x000000ff
        /*065c*/ 	.word	0x00000000
        /*0660*/ 	.short	0x0101
        /*0662*/ 	.byte	0x04
	.zero		1


	//   ....[87]....
        /*0664*/ 	.word	0x00007ea0
        /*0668*/ 	.word	0x00000000
        /*066c*/ 	.word	0x000000e0
        /*0670*/ 	.short	0x010a
        /*0672*/ 	.byte	0xff
	.zero		1


	//   ....[88]....
        /*0674*/ 	.word	0x00007f00
        /*0678*/ 	.word	0x00000000
        /*067c*/ 	.word	0x00000018
        /*0680*/ 	.short	0x010a
        /*0682*/ 	.byte	0xff
	.zero		1


	//   ....[89]....
        /*0684*/ 	.word	0x00007f60
        /*0688*/ 	.word	0x00000000
        /*068c*/ 	.word	0x00000018
        /*0690*/ 	.short	0x010a
        /*0692*/ 	.byte	0xff
	.zero		1


	//   ....[90]....
        /*0694*/ 	.word	0x00007fb0
        /*0698*/ 	.word	0x00000003
        /*069c*/ 	.word	0x00000070
        /*06a0*/ 	.short	0x010a
        /*06a2*/ 	.byte	0xff
	.zero		1


	//   ....[91]....
        /*06a4*/ 	.word	0x00008010
        /*06a8*/ 	.word	0x00000000
        /*06ac*/ 	.word	0x00000000
        /*06b0*/ 	.short	0x010a
        /*06b2*/ 	.byte	0xff
	.zero		1


	//   ....[92]....
        /*06b4*/ 	.word	0x00008070
        /*06b8*/ 	.word	0x00000000
        /*06bc*/ 	.word	0x00000000
        /*06c0*/ 	.short	0x010a
        /*06c2*/ 	.byte	0xff
	.zero		1


	//   ....[93]....
        /*06c4*/ 	.word	0x000080c0
        /*06c8*/ 	.word	0x00000002
        /*06cc*/ 	.word	0x000000d0
        /*06d0*/ 	.short	0x010a
        /*06d2*/ 	.byte	0xff
	.zero		1


	//   ....[94]....
        /*06d4*/ 	.word	0x00008120
        /*06d8*/ 	.word	0x00000002
        /*06dc*/ 	.word	0x00000080
        /*06e0*/ 	.short	0x010a
        /*06e2*/ 	.byte	0xff
	.zero		1


	//   ....[95]....
        /*06e4*/ 	.word	0x00008170
        /*06e8*/ 	.word	0x00000002
        /*06ec*/ 	.word	0x00000070
        /*06f0*/ 	.short	0x010a
        /*06f2*/ 	.byte	0xff
	.zero		1


	//   ....[96]....
        /*06f4*/ 	.word	0x000081d0
        /*06f8*/ 	.word	0x00000000
        /*06fc*/ 	.word	0x00000080
        /*0700*/ 	.short	0x010a
        /*0702*/ 	.byte	0xff
	.zero		1


	//   ....[97]....
        /*0704*/ 	.word	0x00008220
        /*0708*/ 	.word	0x00000000
        /*070c*/ 	.word	0x00000070
        /*0710*/ 	.short	0x010a
        /*0712*/ 	.byte	0xff
	.zero		1


	//   ....[98]....
        /*0714*/ 	.word	0x00008290
        /*0718*/ 	.word	0x00000002
        /*071c*/ 	.word	0x000000b0
        /*0720*/ 	.short	0x010a
        /*0722*/ 	.byte	0xff
	.zero		1


	//   ....[99]....
        /*0724*/ 	.word	0x000082f0
        /*0728*/ 	.word	0x00000000
        /*072c*/ 	.word	0x00000000
        /*0730*/ 	.short	0x010a
        /*0732*/ 	.byte	0xff
	.zero		1


	//   ....[100]....
        /*0734*/ 	.word	0x00008350
        /*0738*/ 	.word	0x00000000
        /*073c*/ 	.word	0x00000000
        /*0740*/ 	.short	0x010a
        /*0742*/ 	.byte	0xff
	.zero		1


	//   ....[101]....
        /*0744*/ 	.word	0x000083b0
        /*0748*/ 	.word	0x00000000
        /*074c*/ 	.word	0x00000000
        /*0750*/ 	.short	0x010a
        /*0752*/ 	.byte	0xff
	.zero		1


	//   ....[102]....
        /*0754*/ 	.word	0x00008410
        /*0758*/ 	.word	0x00000000
        /*075c*/ 	.word	0x00000000
        /*0760*/ 	.short	0x010a
        /*0762*/ 	.byte	0xff
	.zero		1


	//   ....[103]....
        /*0764*/ 	.word	0x00008470
        /*0768*/ 	.word	0x00000000
        /*076c*/ 	.word	0x00000000
        /*0770*/ 	.short	0x010a
        /*0772*/ 	.byte	0xff
	.zero		1


	//   ....[104]....
        /*0774*/ 	.word	0x000084c0
        /*0778*/ 	.word	0x00000008
        /*077c*/ 	.word	0x00000070
        /*0780*/ 	.short	0x010a
        /*0782*/ 	.byte	0xff
	.zero		1


	//   ....[105]....
        /*0784*/ 	.word	0x00008520
        /*0788*/ 	.word	0x00000000
        /*078c*/ 	.word	0x00000068
        /*0790*/ 	.short	0x010a
        /*0792*/ 	.byte	0xff
	.zero		1


	//   ....[106]....
        /*0794*/ 	.word	0x00008580
        /*0798*/ 	.word	0x00000000
        /*079c*/ 	.word	0x00000048
        /*07a0*/ 	.short	0x010a
        /*07a2*/ 	.byte	0xff
	.zero		1


	//   ....[107]....
        /*07a4*/ 	.word	0x000085e0
        /*07a8*/ 	.word	0x00000002
        /*07ac*/ 	.word	0x00000048
        /*07b0*/ 	.short	0x010a
        /*07b2*/ 	.byte	0xff
	.zero		1


	//   ....[108]....
        /*07b4*/ 	.word	0x00008640
        /*07b8*/ 	.word	0x00000000
        /*07bc*/ 	.word	0x00000000
        /*07c0*/ 	.short	0x010a
        /*07c2*/ 	.byte	0xff
	.zero		1


	//   ....[109]....
        /*07c4*/ 	.word	0x000086a0
        /*07c8*/ 	.word	0x00000000
        /*07cc*/ 	.word	0x00000000
        /*07d0*/ 	.short	0x010a
        /*07d2*/ 	.byte	0xff
	.zero		1


	//   ....[110]....
        /*07d4*/ 	.word	0x000086f0
        /*07d8*/ 	.word	0x00000000
        /*07dc*/ 	.word	0x00000070
        /*07e0*/ 	.short	0x010a
        /*07e2*/ 	.byte	0xff
	.zero		1


	//   ....[111]....
        /*07e4*/ 	.word	0x00008740
        /*07e8*/ 	.word	0x00000002
        /*07ec*/ 	.word	0x00000030
        /*07f0*/ 	.short	0x010a
        /*07f2*/ 	.byte	0xff
	.zero		1


	//   ....[112]....
        /*07f4*/ 	.word	0x00008790
        /*07f8*/ 	.word	0x00000048
        /*07fc*/ 	.word	0x00000090
        /*0800*/ 	.short	0x010a
        /*0802*/ 	.byte	0xff
	.zero		1


	//   ....[113]....
        /*0804*/ 	.word	0x000087e0
        /*0808*/ 	.word	0x00000002
        /*080c*/ 	.word	0x00000030
        /*0810*/ 	.short	0x010a
        /*0812*/ 	.byte	0xff
	.zero		1


	//----- nvinfo : EIATTR_NUM_MBARRIERS
	.align		4
.L_47:
        /*0814*/ 	.byte	0x03, 0x38
        /*0816*/ 	.short	0x001e


	//----- nvinfo : EIATTR_EXIT_INSTR_OFFSETS
	.align		4
        /*0818*/ 	.byte	0x04, 0x1c
        /*081a*/ 	.short	(.L_49 - .L_48)


	//   ....[0]....
.L_48:
        /*081c*/ 	.word	0x00002e60


	//   ....[1]....
        /*0820*/ 	.word	0x00003350


	//   ....[2]....
        /*0824*/ 	.word	0x000033b0


	//   ....[3]....
        /*0828*/ 	.word	0x000047e0


	//   ....[4]....
        /*082c*/ 	.word	0x00005880


	//   ....[5]....
        /*0830*/ 	.word	0x000058c0


	//   ....[6]....
        /*0834*/ 	.word	0x00007d70


	//   ....[7]....
        /*0838*/ 	.word	0x00007df0


	//   ....[8]....
        /*083c*/ 	.word	0x00007e20


	//   ....[9]....
        /*0840*/ 	.word	0x00007e90


	//----- nvinfo : EIATTR_MAX_THREADS
	.align		4
.L_49:
        /*0844*/ 	.byte	0x04, 0x05
        /*0846*/ 	.short	(.L_51 - .L_50)
.L_50:
        /*0848*/ 	.word	0x00000100
        /*084c*/ 	.word	0x00000001
        /*0850*/ 	.word	0x00000001


	//----- nvinfo : EIATTR_CRS_STACK_SIZE
	.align		4
.L_51:
        /*0854*/ 	.byte	0x04, 0x1e
        /*0856*/ 	.short	(.L_53 - .L_52)
.L_52:
        /*0858*/ 	.word	0x00000000


	//----- nvinfo : EIATTR_CBANK_PARAM_SIZE
	.align		4
.L_53:
        /*085c*/ 	.byte	0x03, 0x19
        /*085e*/ 	.short	0x0800


	//----- nvinfo : EIATTR_PARAM_CBANK
	.align		4
        /*0860*/ 	.byte	0x04, 0x0a
        /*0862*/ 	.short	(.L_55 - .L_54)
	.align		4
.L_54:
        /*0864*/ 	.word	index@(.nv.constant0._ZN7cutlass13device_kernelINS_4gemm6kernel13GemmUniversalIN4cute5tupleIJiiiiEEENS1_10collective13CollectiveMmaINS1_35MainloopSm100TmaUmmaWarpSpecializedILi3ELi2ELi4ENS5_IJNS4_1CILi8EEENSA_ILi1EEESC_EEEEENS5_IJNSA_ILi64EEESF_NSA_ILi128EEEEEEfNS5_IJlSC_lEEEfSI_NS4_8TiledMMAINS4_8MMA_AtomIJNS4_17SM100_MMA_TF32_SSINS_10tfloat32_tESM_fLi64ELi64ELNS4_4UMMA5MajorE0ELSO_0ELNSN_7ScaleInE0ELSP_0EEEEEENS4_6LayoutINS5_IJSC_SC_SC_EEENS5_IJNSA_ILi0EEESU_SU_EEEEENS5_IJNS4_10UnderscoreESX_SX_EEEEENS4_13SM90_TMA_LOADENS4_14ComposedLayoutINS4_7SwizzleILi3ELi4ELi3EEENS4_18smem_ptr_flag_bitsILi32EEENSS_INS5_IJSB_NSA_ILi32EEEEEENS5_IJS16_SC_EEEEEEEvNS4_8identityENS4_23SM90_TMA_LOAD_MULTICASTES1A_vS1B_EENS_8epilogue10collective18CollectiveEpilogueINS1E_23Sm100TmaWarpSpecializedILi3ELi2ELi16ELb1ELb0EEEJSH_NS5_IJNSS_ISF_SC_EENSS_IS16_SC_EEEEEfSI_fSI_NS1E_6fusion15FusionCallbacksIS1I_NS1M_17LinearCombinationIffffLNS_15FloatRoundStyleE2EEESH_S1L_JEEENS4_5SM1004TMEM4LOAD26SM100_TMEM_LOAD_16dp128b8xES10_S1A_NS4_17SM75_U32x4_LDSM_NENS4_14SM90_TMA_STOREES1A_NS4_17SM90_U32x4_STSM_NENS4_39AutoVectorizingCopyWithAssumedAlignmentILi128EEEEEEvvEEEEvNT_6ParamsE)
        /*0868*/ 	.short	0x0380
        /*086a*/ 	.short	0x0800


	//----- nvinfo : EIATTR_SW_WAR
	.align		4
.L_55:
        /*086c*/ 	.byte	0x04, 0x36
        /*086e*/ 	.short	(.L_57 - .L_56)
.L_56:
        /*0870*/ 	.word	0x00000008
.L_57:


//--------------------- .nv.callgraph             --------------------------
	.section	.nv.callgraph,"",@"SHT_CUDA_CALLGRAPH"
	.align	4
	.sectionentsize	8
	.align		4
        /*0000*/ 	.word	0x00000000
	.align		4
        /*0004*/ 	.word	0xffffffff
	.align		4
        /*0008*/ 	.word	index@(_ZN7cutlass13device_kernelINS_4gemm6kernel13GemmUniversalIN4cute5tupleIJiiiiEEENS1_10collective13CollectiveMmaINS1_35MainloopSm100TmaUmmaWarpSpecializedILi3ELi2ELi4ENS5_IJNS4_1CILi8EEENSA_ILi1EEESC_EEEEENS5_IJNSA_ILi64EEESF_NSA_ILi128EEEEEEfNS5_IJlSC_lEEEfSI_NS4_8TiledMMAINS4_8MMA_AtomIJNS4_17SM100_MMA_TF32_SSINS_10tfloat32_tESM_fLi64ELi64ELNS4_4UMMA5MajorE0ELSO_0ELNSN_7ScaleInE0ELSP_0EEEEEENS4_6LayoutINS5_IJSC_SC_SC_EEENS5_IJNSA_ILi0EEESU_SU_EEEEENS5_IJNS4_10UnderscoreESX_SX_EEEEENS4_13SM90_TMA_LOADENS4_14ComposedLayoutINS4_7SwizzleILi3ELi4ELi3EEENS4_18smem_ptr_flag_bitsILi32EEENSS_INS5_IJSB_NSA_ILi32EEEEEENS5_IJS16_SC_EEEEEEEvNS4_8identityENS4_23SM90_TMA_LOAD_MULTICASTES1A_vS1B_EENS_8epilogue10collective18CollectiveEpilogueINS1E_23Sm100TmaWarpSpecializedILi3ELi2ELi16ELb1ELb0EEEJSH_NS5_IJNSS_ISF_SC_EENSS_IS16_SC_EEEEEfSI_fSI_NS1E_6fusion15FusionCallbacksIS1I_NS1M_17LinearCombinationIffffLNS_15FloatRoundStyleE2EEESH_S1L_JEEENS4_5SM1004TMEM4LOAD26SM100_TMEM_LOAD_16dp128b8xES10_S1A_NS4_17SM75_U32x4_LDSM_NENS4_14SM90_TMA_STOREES1A_NS4_17SM90_U32x4_STSM_NENS4_39AutoVectorizingCopyWithAssumedAlignmentILi128EEEEEEvvEEEEvNT_6ParamsE)
	.align		4
        /*000c*/ 	.word	index@(__assertfail)
	.align		4
        /*0010*/ 	.word	0x00000000
	.align		4
        /*0014*/ 	.word	0xfffffffe
	.align		4
        /*0018*/ 	.word	0x00000000
	.align		4
        /*001c*/ 	.word	0xfffffffd
	.align		4
        /*0020*/ 	.word	0x00000000
	.align		4
        /*0024*/ 	.word	0xfffffffc


//--------------------- .nv.constant4             --------------------------
	.section	.nv.constant4,"a",@progbits
	.align	8
	.align		8
.nv.constant4:
        /*0000*/ 	.dword	__assertfail
	.align		8
        /*0008*/ 	.dword	__unnamed_1
	.align		8
        /*0010*/ 	.dword	__unnamed_2
	.align		8
        /*0018*/ 	.dword	_ZN40_INTERNAL_4ed73c5b_4_k_cu_287a6847_286594cuda3std3__45__cpo5beginE
	.align		8
        /*0020*/ 	.dword	_ZN40_INTERNAL_4ed73c5b_4_k_cu_287a6847_286594cuda3std3__45__cpo3endE
	.align		8
        /*0028*/ 	.dword	_ZN40_INTERNAL_4ed73c5b_4_k_cu_287a6847_286594cuda3std3__45__cpo6cbeginE
	.align		8
        /*0030*/ 	.dword	_ZN40_INTERNAL_4ed73c5b_4_k_cu_287a6847_286594cuda3std3__45__cpo4cendE
	.align		8
        /*0038*/ 	.dword	_ZN40_INTERNAL_4ed73c5b_4_k_cu_287a6847_286594cuda3std3__442_GLOBAL__N__4ed73c5b_4_k_cu_287a6847_286596ignoreE
	.align		8
        /*0040*/ 	.dword	_ZN40_INTERNAL_4ed73c5b_4_k_cu_287a6847_286594cuda3std3__419piecewise_constructE
	.align		8
        /*0048*/ 	.dword	_ZN40_INTERNAL_4ed73c5b_4_k_cu_287a6847_286594cuda3std3__48in_placeE
	.align		8
        /*0050*/ 	.dword	_ZN40_INTERNAL_4ed73c5b_4_k_cu_287a6847_286594cuda3std6ranges3__45__cpo4swapE
	.align		8
        /*0058*/ 	.dword	_ZN40_INTERNAL_4ed73c5b_4_k_cu_287a6847_286594cuda3std6ranges3__45__cpo9iter_moveE
	.align		8
        /*0060*/ 	.dword	_ZN40_INTERNAL_4ed73c5b_4_k_cu_287a6847_286594cute7productE
	.align		8
        /*0068*/ 	.dword	_ZN40_INTERNAL_4ed73c5b_4_k_cu_287a6847_286594cute1_E
	.align		8
        /*0070*/ 	.dword	$str$25
	.align		8
        /*0078*/ 	.dword	$str$26
	.align		8
        /*0080*/ 	.dword	$str$27
	.align		8
        /*0088*/ 	.dword	$str$28


//--------------------- .text._ZN7cutlass13device_kernelINS_4gemm6kernel13GemmUniversalIN4cute5tupleIJiiiiEEENS1_10collective13CollectiveMmaINS1_35MainloopSm100TmaUmmaWarpSpecializedILi3ELi2ELi4ENS5_IJNS4_1CILi8EEENSA_ILi1EEESC_EEEEENS5_IJNSA_ILi64EEESF_NSA_ILi128EEEEEEfNS5_IJlSC_lEEEfSI_NS4_8TiledMMAINS4_8MMA_AtomIJNS4_17SM100_MMA_TF32_SSINS_10tfloat32_tESM_fLi64ELi64ELNS4_4UMMA5MajorE0ELSO_0ELNSN_7ScaleInE0ELSP_0EEEEEENS4_6LayoutINS5_IJSC_SC_SC_EEENS5_IJNSA_ILi0EEESU_SU_EEEEENS5_IJNS4_10UnderscoreESX_SX_EEEEENS4_13SM90_TMA_LOADENS4_14ComposedLayoutINS4_7SwizzleILi3ELi4ELi3EEENS4_18smem_ptr_flag_bitsILi32EEENSS_INS5_IJSB_NSA_ILi32EEEEEENS5_IJS16_SC_EEEEEEEvNS4_8identityENS4_23SM90_TMA_LOAD_MULTICASTES1A_vS1B_EENS_8epilogue10collective18CollectiveEpilogueINS1E_23Sm100TmaWarpSpecializedILi3ELi2ELi16ELb1ELb0EEEJSH_NS5_IJNSS_ISF_SC_EENSS_IS16_SC_EEEEEfSI_fSI_NS1E_6fusion15FusionCallbacksIS1I_NS1M_17LinearCombinationIffffLNS_15FloatRoundStyleE2EEESH_S1L_JEEENS4_5SM1004TMEM4LOAD26SM100_TMEM_LOAD_16dp128b8xES10_S1A_NS4_17SM75_U32x4_LDSM_NENS4_14SM90_TMA_STOREES1A_NS4_17SM90_U32x4_STSM_NENS4_39AutoVectorizingCopyWithAssumedAlignmentILi128EEEEEEvvEEEEvNT_6ParamsE --------------------------
	.section	.text._ZN7cutlass13device_kernelINS_4gemm6kernel13GemmUniversalIN4cute5tupleIJiiiiEEENS1_10collective13CollectiveMmaINS1_35MainloopSm100TmaUmmaWarpSpecializedILi3ELi2ELi4ENS5_IJNS4_1CILi8EEENSA_ILi1EEESC_EEEEENS5_IJNSA_ILi64EEESF_NSA_ILi128EEEEEEfNS5_IJlSC_lEEEfSI_NS4_8TiledMMAINS4_8MMA_AtomIJNS4_17SM100_MMA_TF32_SSINS_10tfloat32_tESM_fLi64ELi64ELNS4_4UMMA5MajorE0ELSO_0ELNSN_7ScaleInE0ELSP_0EEEEEENS4_6LayoutINS5_IJSC_SC_SC_EEENS5_IJNSA_ILi0EEESU_SU_EEEEENS5_IJNS4_10UnderscoreESX_SX_EEEEENS4_13SM90_TMA_LOADENS4_14ComposedLayoutINS4_7SwizzleILi3ELi4ELi3EEENS4_18smem_ptr_flag_bitsILi32EEENSS_INS5_IJSB_NSA_ILi32EEEEEENS5_IJS16_SC_EEEEEEEvNS4_8identityENS4_23SM90_TMA_LOAD_MULTICASTES1A_vS1B_EENS_8epilogue10collective18CollectiveEpilogueINS1E_23Sm100TmaWarpSpecializedILi3ELi2ELi16ELb1ELb0EEEJSH_NS5_IJNSS_ISF_SC_EENSS_IS16_SC_EEEEEfSI_fSI_NS1E_6fusion15FusionCallbacksIS1I_NS1M_17LinearCombinationIffffLNS_15FloatRoundStyleE2EEESH_S1L_JEEENS4_5SM1004TMEM4LOAD26SM100_TMEM_LOAD_16dp128b8xES10_S1A_NS4_17SM75_U32x4_LDSM_NENS4_14SM90_TMA_STOREES1A_NS4_17SM90_U32x4_STSM_NENS4_39AutoVectorizingCopyWithAssumedAlignmentILi128EEEEEEvvEEEEvNT_6ParamsE,"ax",@progbits
	.align	128
.text._ZN7cutlass13device_kernelINS_4gemm6kernel13GemmUniversalIN4cute5tupleIJiiiiEEENS1_10collective13CollectiveMmaINS1_35MainloopSm100TmaUmmaWarpSpecializedILi3ELi2ELi4ENS5_IJNS4_1CILi8EEENSA_ILi1EEESC_EEEEENS5_IJNSA_ILi64EEESF_NSA_ILi128EEEEEEfNS5_IJlSC_lEEEfSI_NS4_8TiledMMAINS4_8MMA_AtomIJNS4_17SM100_MMA_TF32_SSINS_10tfloat32_tESM_fLi64ELi64ELNS4_4UMMA5MajorE0ELSO_0ELNSN_7ScaleInE0ELSP_0EEEEEENS4_6LayoutINS5_IJSC_SC_SC_EEENS5_IJNSA_ILi0EEESU_SU_EEEEENS5_IJNS4_10UnderscoreESX_SX_EEEEENS4_13SM90_TMA_LOADENS4_14ComposedLayoutINS4_7SwizzleILi3ELi4ELi3EEENS4_18smem_ptr_flag_bitsILi32EEENSS_INS5_IJSB_NSA_ILi32EEEEEENS5_IJS16_SC_EEEEEEEvNS4_8identityENS4_23SM90_TMA_LOAD_MULTICASTES1A_vS1B_EENS_8epilogue10collective18CollectiveEpilogueINS1E_23Sm100TmaWarpSpecializedILi3ELi2ELi16ELb1ELb0EEEJSH_NS5_IJNSS_ISF_SC_EENSS_IS16_SC_EEEEEfSI_fSI_NS1E_6fusion15FusionCallbacksIS1I_NS1M_17LinearCombinationIffffLNS_15FloatRoundStyleE2EEESH_S1L_JEEENS4_5SM1004TMEM4LOAD26SM100_TMEM_LOAD_16dp128b8xES10_S1A_NS4_17SM75_U32x4_LDSM_NENS4_14SM90_TMA_STOREES1A_NS4_17SM90_U32x4_STSM_NENS4_39AutoVectorizingCopyWithAssumedAlignmentILi128EEEEEEvvEEEEvNT_6ParamsE:
        .type           _ZN7cutlass13device_kernelINS_4gemm6kernel13GemmUniversalIN4cute5tupleIJiiiiEEENS1_10collective13CollectiveMmaINS1_35MainloopSm100TmaUmmaWarpSpecializedILi3ELi2ELi4ENS5_IJNS4_1CILi8EEENSA_ILi1EEESC_EEEEENS5_IJNSA_ILi64EEESF_NSA_ILi128EEEEEEfNS5_IJlSC_lEEEfSI_NS4_8TiledMMAINS4_8MMA_AtomIJNS4_17SM100_MMA_TF32_SSINS_10tfloat32_tESM_fLi64ELi64ELNS4_4UMMA5MajorE0ELSO_0ELNSN_7ScaleInE0ELSP_0EEEEEENS4_6LayoutINS5_IJSC_SC_SC_EEENS5_IJNSA_ILi0EEESU_SU_EEEEENS5_IJNS4_10UnderscoreESX_SX_EEEEENS4_13SM90_TMA_LOADENS4_14ComposedLayoutINS4_7SwizzleILi3ELi4ELi3EEENS4_18smem_ptr_flag_bitsILi32EEENSS_INS5_IJSB_NSA_ILi32EEEEEENS5_IJS16_SC_EEEEEEEvNS4_8identityENS4_23SM90_TMA_LOAD_MULTICASTES1A_vS1B_EENS_8epilogue10collective18CollectiveEpilogueINS1E_23Sm100TmaWarpSpecializedILi3ELi2ELi16ELb1ELb0EEEJSH_NS5_IJNSS_ISF_SC_EENSS_IS16_SC_EEEEEfSI_fSI_NS1E_6fusion15FusionCallbacksIS1I_NS1M_17LinearCombinationIffffLNS_15FloatRoundStyleE2EEESH_S1L_JEEENS4_5SM1004TMEM4LOAD26SM100_TMEM_LOAD_16dp128b8xES10_S1A_NS4_17SM75_U32x4_LDSM_NENS4_14SM90_TMA_STOREES1A_NS4_17SM90_U32x4_STSM_NENS4_39AutoVectorizingCopyWithAssumedAlignmentILi128EEEEEEvvEEEEvNT_6ParamsE,@function
        .size           _ZN7cutlass13device_kernelINS_4gemm6kernel13GemmUniversalIN4cute5tupleIJiiiiEEENS1_10collective13CollectiveMmaINS1_35MainloopSm100TmaUmmaWarpSpecializedILi3ELi2ELi4ENS5_IJNS4_1CILi8EEENSA_ILi1EEESC_EEEEENS5_IJNSA_ILi64EEESF_NSA_ILi128EEEEEEfNS5_IJlSC_lEEEfSI_NS4_8TiledMMAINS4_8MMA_AtomIJNS4_17SM100_MMA_TF32_SSINS_10tfloat32_tESM_fLi64ELi64ELNS4_4UMMA5MajorE0ELSO_0ELNSN_7ScaleInE0ELSP_0EEEEEENS4_6LayoutINS5_IJSC_SC_SC_EEENS5_IJNSA_ILi0EEESU_SU_EEEEENS5_IJNS4_10UnderscoreESX_SX_EEEEENS4_13SM90_TMA_LOADENS4_14ComposedLayoutINS4_7SwizzleILi3ELi4ELi3EEENS4_18smem_ptr_flag_bitsILi32EEENSS_INS5_IJSB_NSA_ILi32EEEEEENS5_IJS16_SC_EEEEEEEvNS4_8identityENS4_23SM90_TMA_LOAD_MULTICASTES1A_vS1B_EENS_8epilogue10collective18CollectiveEpilogueINS1E_23Sm100TmaWarpSpecializedILi3ELi2ELi16ELb1ELb0EEEJSH_NS5_IJNSS_ISF_SC_EENSS_IS16_SC_EEEEEfSI_fSI_NS1E_6fusion15FusionCallbacksIS1I_NS1M_17LinearCombinationIffffLNS_15FloatRoundStyleE2EEESH_S1L_JEEENS4_5SM1004TMEM4LOAD26SM100_TMEM_LOAD_16dp128b8xES10_S1A_NS4_17SM75_U32x4_LDSM_NENS4_14SM90_TMA_STOREES1A_NS4_17SM90_U32x4_STSM_NENS4_39AutoVectorizingCopyWithAssumedAlignmentILi128EEEEEEvvEEEEvNT_6ParamsE,(.L_x_162 - _ZN7cutlass13device_kernelINS_4gemm6kernel13GemmUniversalIN4cute5tupleIJiiiiEEENS1_10collective13CollectiveMmaINS1_35MainloopSm100TmaUmmaWarpSpecializedILi3ELi2ELi4ENS5_IJNS4_1CILi8EEENSA_ILi1EEESC_EEEEENS5_IJNSA_ILi64EEESF_NSA_ILi128EEEEEEfNS5_IJlSC_lEEEfSI_NS4_8TiledMMAINS4_8MMA_AtomIJNS4_17SM100_MMA_TF32_SSINS_10tfloat32_tESM_fLi64ELi64ELNS4_4UMMA5MajorE0ELSO_0ELNSN_7ScaleInE0ELSP_0EEEEEENS4_6LayoutINS5_IJSC_SC_SC_EEENS5_IJNSA_ILi0EEESU_SU_EEEEENS5_IJNS4_10UnderscoreESX_SX_EEEEENS4_13SM90_TMA_LOADENS4_14ComposedLayoutINS4_7SwizzleILi3ELi4ELi3EEENS4_18smem_ptr_flag_bitsILi32EEENSS_INS5_IJSB_NSA_ILi32EEEEEENS5_IJS16_SC_EEEEEEEvNS4_8identityENS4_23SM90_TMA_LOAD_MULTICASTES1A_vS1B_EENS_8epilogue10collective18CollectiveEpilogueINS1E_23Sm100TmaWarpSpecializedILi3ELi2ELi16ELb1ELb0EEEJSH_NS5_IJNSS_ISF_SC_EENSS_IS16_SC_EEEEEfSI_fSI_NS1E_6fusion15FusionCallbacksIS1I_NS1M_17LinearCombinationIffffLNS_15FloatRoundStyleE2EEESH_S1L_JEEENS4_5SM1004TMEM4LOAD26SM100_TMEM_LOAD_16dp128b8xES10_S1A_NS4_17SM75_U32x4_LDSM_NENS4_14SM90_TMA_STOREES1A_NS4_17SM90_U32x4_STSM_NENS4_39AutoVectorizingCopyWithAssumedAlignmentILi128EEEEEEvvEEEEvNT_6ParamsE)
        .other          _ZN7cutlass13device_kernelINS_4gemm6kernel13GemmUniversalIN4cute5tupleIJiiiiEEENS1_10collective13CollectiveMmaINS1_35MainloopSm100TmaUmmaWarpSpecializedILi3ELi2ELi4ENS5_IJNS4_1CILi8EEENSA_ILi1EEESC_EEEEENS5_IJNSA_ILi64EEESF_NSA_ILi128EEEEEEfNS5_IJlSC_lEEEfSI_NS4_8TiledMMAINS4_8MMA_AtomIJNS4_17SM100_MMA_TF32_SSINS_10tfloat32_tESM_fLi64ELi64ELNS4_4UMMA5MajorE0ELSO_0ELNSN_7ScaleInE0ELSP_0EEEEEENS4_6LayoutINS5_IJSC_SC_SC_EEENS5_IJNSA_ILi0EEESU_SU_EEEEENS5_IJNS4_10UnderscoreESX_SX_EEEEENS4_13SM90_TMA_LOADENS4_14ComposedLayoutINS4_7SwizzleILi3ELi4ELi3EEENS4_18smem_ptr_flag_bitsILi32EEENSS_INS5_IJSB_NSA_ILi32EEEEEENS5_IJS16_SC_EEEEEEEvNS4_8identityENS4_23SM90_TMA_LOAD_MULTICASTES1A_vS1B_EENS_8epilogue10collective18CollectiveEpilogueINS1E_23Sm100TmaWarpSpecializedILi3ELi2ELi16ELb1ELb0EEEJSH_NS5_IJNSS_ISF_SC_EENSS_IS16_SC_EEEEEfSI_fSI_NS1E_6fusion15FusionCallbacksIS1I_NS1M_17LinearCombinationIffffLNS_15FloatRoundStyleE2EEESH_S1L_JEEENS4_5SM1004TMEM4LOAD26SM100_TMEM_LOAD_16dp128b8xES10_S1A_NS4_17SM75_U32x4_LDSM_NENS4_14SM90_TMA_STOREES1A_NS4_17SM90_U32x4_STSM_NENS4_39AutoVectorizingCopyWithAssumedAlignmentILi128EEEEEEvvEEEEvNT_6ParamsE,@"STO_CUDA_ENTRY STV_DEFAULT"
_ZN7cutlass13device_kernelINS_4gemm6kernel13GemmUniversalIN4cute5tupleIJiiiiEEENS1_10collective13CollectiveMmaINS1_35MainloopSm100TmaUmmaWarpSpecializedILi3ELi2ELi4ENS5_IJNS4_1CILi8EEENSA_ILi1EEESC_EEEEENS5_IJNSA_ILi64EEESF_NSA_ILi128EEEEEEfNS5_IJlSC_lEEEfSI_NS4_8TiledMMAINS4_8MMA_AtomIJNS4_17SM100_MMA_TF32_SSINS_10tfloat32_tESM_fLi64ELi64ELNS4_4UMMA5MajorE0ELSO_0ELNSN_7ScaleInE0ELSP_0EEEEEENS4_6LayoutINS5_IJSC_SC_SC_EEENS5_IJNSA_ILi0EEESU_SU_EEEEENS5_IJNS4_10UnderscoreESX_SX_EEEEENS4_13SM90_TMA_LOADENS4_14ComposedLayoutINS4_7SwizzleILi3ELi4ELi3EEENS4_18smem_ptr_flag_bitsILi32EEENSS_INS5_IJSB_NSA_ILi32EEEEEENS5_IJS16_SC_EEEEEEEvNS4_8identityENS4_23SM90_TMA_LOAD_MULTICASTES1A_vS1B_EENS_8epilogue10collective18CollectiveEpilogueINS1E_23Sm100TmaWarpSpecializedILi3ELi2ELi16ELb1ELb0EEEJSH_NS5_IJNSS_ISF_SC_EENSS_IS16_SC_EEEEEfSI_fSI_NS1E_6fusion15FusionCallbacksIS1I_NS1M_17LinearCombinationIffffLNS_15FloatRoundStyleE2EEESH_S1L_JEEENS4_5SM1004TMEM4LOAD26SM100_TMEM_LOAD_16dp128b8xES10_S1A_NS4_17SM75_U32x4_LDSM_NENS4_14SM90_TMA_STOREES1A_NS4_17SM90_U32x4_STSM_NENS4_39AutoVectorizingCopyWithAssumedAlignmentILi128EEEEEEvvEEEEvNT_6ParamsE:
[----:B------:R-:W1:Y:S01]  /*0000*/  LDC R1, c[0x0][0x37c] ;  /* 0x0000df00ff017b82 */ /* 0x000e620000000800 */
[----:B------:R-:W2:Y:S01]  /*0010*/  S2R R63, SR_TID.X ;  /* 0x00000000003f7919 */ /* 0x000ea20000002100 */
[----:B------:R-:W3:Y:S01]  /*0020*/  LDCU.64 UR8, c[0x0][0x890] ;  /* 0x00011200ff0877ac */ /* 0x000ee20008000a00 */
[----:B------:R-:W-:Y:S02]  /*0030*/  PRMT R52, RZ, 0x7610, R52 ;  /* 0x00007610ff347816 */ /* 0x000fe40000000034 */
[----:B------:R-:W-:Y:S01]  /*0040*/  ELECT P4, URZ, PT ;  /* 0x0000000000ff782f */ /* 0x000fe20003880000 */
[----:B---3--:R-:W-:-:S04]  /*0050*/  UISETP.NE.U32.AND UP0, UPT, UR8, URZ, UPT ;  /* 0x000000ff0800728c */ /* 0x008fc8000bf05070 */
[----:B------:R-:W-:Y:S01]  /*0060*/  UISETP.NE.AND.EX UP0, UPT, UR9, URZ, UPT, UP0 ;  /* 0x000000ff0900728c */ /* 0x000fe2000bf05300 */
[----:B--2---:R-:W-:-:S05]  /*0070*/  SHF.R.U32.HI R53, RZ, 0x5, R63 ;  /* 0x00000005ff357819 */ /* 0x004fca000001163f */
[----:B------:R-:W2:Y:S02]  /*0080*/  SHFL.IDX PT, R0, R53, RZ, 0x1f ;  /* 0x00001fff35007589 */ /* 0x000ea400000e0000 */
[----:B--2---:R-:W-:Y:S01]  /*0090*/  R2UR UR18, R0 ;  /* 0x00000000001272ca */ /* 0x004fe200000e0000 */
[----:B-1----:R-:W-:-:S14]  /*00a0*/  BRA.U UP0, `(.L_x_0) ;  /* 0x0000000100307547 */ /* 0x002fdc000b800000 */
[----:B------:R-:W1:Y:S02]  /*00b0*/  LDCU.64 UR4, c[0x0][0x888] ;  /* 0x00011100ff0477ac */ /* 0x000e640008000a00 */
[----:B-1----:R-:W-:-:S04]  /*00c0*/  UISETP.NE.U32.AND UP0, UPT, UR4, URZ, UPT ;  /* 0x000000ff0400728c */ /* 0x002fc8000bf05070 */
[----:B------:R-:W-:-:S09]  /*00d0*/  UISETP.NE.AND.EX UP0, UPT, UR5, URZ, UPT, UP0 ;  /* 0x000000ff0500728c */ /* 0x000fd2000bf05300 */
[----:B------:R-:W-:Y:S05]  /*00e0*/  BRA.U !UP0, `(.L_x_1) ;  /* 0x0000000108147547 */ /* 0x000fea000b800000 */
[----:B------:R-:W1:Y:S01]  /*00f0*/  LDC.64 R26, c[0x0][0x888] ;  /* 0x00022200ff1a7b82 */ /* 0x000e620000000a00 */
[----:B------:R-:W1:Y:S02]  /*0100*/  LDCU.64 UR4, c[0x0][0x358] ;  /* 0x00006b00ff0477ac */ /* 0x000e640008000a00 */
[----:B-1----:R1:W5:Y:S01]  /*0110*/  LDG.E R26, desc[UR4][R26.64] ;  /* 0x000000041a1a7981 */ /* 0x002362000c1e1900 */
[----:B------:R-:W-:Y:S01]  /*0120*/  HFMA2 R52, -RZ, RZ, 0, 5.9604644775390625e-08 ;  /* 0x00000001ff347431 */ /* 0x000fe200000001ff */
[----:B------:R-:W-:Y:S05]  /*0130*/  BRA `(.L_x_0) ;  /* 0x00000000000c7947 */ /* 0x000fea0003800000 */
.L_x_1:
[----:B------:R-:W1:Y:S01]  /*0140*/  LDCU UR4, c[0x0][0x880] ;  /* 0x00011000ff0477ac */ /* 0x000e620008000800 */
[----:B------:R-:W-:Y:S01]  /*0150*/  HFMA2 R52, -RZ, RZ, 0, 5.9604644775390625e-08 ;  /* 0x00000001ff347431 */ /* 0x000fe200000001ff */
[----:B-1----:R-:W-:-:S07]  /*0160*/  MOV R26, UR4 ;  /* 0x00000004001a7c02 */ /* 0x002fce0008000f00 */
.L_x_0:
[----:B------:R-:W2:Y:S02]  /*0170*/  LDCU.64 UR4, c[0x0][0x8b0] ;  /* 0x00011600ff0477ac */ /* 0x000ea40008000a00 */
[----:B--2---:R-:W-:-:S04]  /*0180*/  UISETP.NE.U32.AND UP0, UPT, UR4, URZ, UPT ;  /* 0x000000ff0400728c */ /* 0x004fc8000bf05070 */
[----:B------:R-:W-:-:S09]  /*0190*/  UISETP.NE.AND.EX UP0, UPT, UR5, URZ, UPT, UP0 ;  /* 0x000000ff0500728c */ /* 0x000fd2000bf05300 */
[----:B------:R-:W-:Y:S05]  /*01a0*/  BRA.U UP0, `(.L_x_2) ;  /* 0x0000000100287547 */ /* 0x000fea000b800000 */
[----:B------:R-:W2:Y:S02]  /*01b0*/  LDCU.64 UR4, c[0x0][0x8a8] ;  /* 0x00011500ff0477ac */ /* 0x000ea40008000a00 */
[----:B--2---:R-:W-:-:S04]  /*01c0*/  UISETP.NE.U32.AND UP0, UPT, UR4, URZ, UPT ;  /* 0x000000ff0400728c */ /* 0x004fc8000bf05070 */
[----:B------:R-:W-:-:S09]  /*01d0*/  UISETP.NE.AND.EX UP0, UPT, UR5, URZ, UPT, UP0 ;  /* 0x000000ff0500728c */ /* 0x000fd2000bf05300 */
[----:B------:R-:W-:Y:S05]  /*01e0*/  BRA.U !UP0, `(.L_x_3) ;  /* 0x0000000108107547 */ /* 0x000fea000b800000 */
[----:B------:R-:W2:Y:S01]  /*01f0*/  LDC.64 R24, c[0x0][0x8a8] ;  /* 0x00022a00ff187b82 */ /* 0x000ea20000000a00 */
[----:B------:R-:W2:Y:S02]  /*0200*/  LDCU.64 UR4, c[0x0][0x358] ;  /* 0x00006b00ff0477ac */ /* 0x000ea40008000a00 */
[----:B--2---:R2:W5:Y:S01]  /*0210*/  LDG.E R24, desc[UR4][R24.64] ;  /* 0x0000000418187981 */ /* 0x004562000c1e1900 */
[----:B------:R-:W-:Y:S05]  /*0220*/  BRA `(.L_x_2) ;  /* 0x0000000000087947 */ /* 0x000fea0003800000 */
.L_x_3:
[----:B------:R-:W2:Y:S02]  /*0230*/  LDCU UR4, c[0x0][0x8a0] ;  /* 0x00011400ff0477ac */ /* 0x000ea40008000800 */
[----:B--2---:R-:W-:Y:S02]  /*0240*/  MOV R24, UR4 ;  /* 0x0000000400187c02 */ /* 0x004fe40008000f00 */
.L_x_2:
[----:B------:R-:W-:Y:S01]  /*0250*/  IMAD.U32 R0, RZ, RZ, UR18 ;  /* 0x00000012ff007e24 */ /* 0x000fe2000f8e00ff */
[----:B------:R-:W-:Y:S04]  /*0260*/  BSSY.RECONVERGENT B0, `(.L_x_4) ;  /* 0x000000c000007945 */ /* 0x000fe80003800200 */
[C---:B------:R-:W-:Y:S02]  /*0270*/  ISETP.NE.OR P1, PT, R0.reuse, 0x1, !P4 ;  /* 0x000000010000780c */ /* 0x040fe40006725670 */
[----:B------:R-:W-:-:S11]  /*0280*/  ISETP.NE.OR P0, PT, R0, 0x3, !P4 ;  /* 0x000000030000780c */ /* 0x000fd60006705670 */
[----:B------:R-:W-:Y:S05]  /*0290*/  @P1 BRA `(.L_x_5) ;  /* 0x0000000000201947 */ /* 0x000fea0003800000 */
[----:B------:R-:W3:Y:S02]  /*02a0*/  LDCU.64 UR4, c[0x0][0x348] ;  /* 0x00006900ff0477ac */ /* 0x000ee40008000a00 */
[----:B---3--:R-:W-:Y:S02]  /*02b0*/  UIADD3 UR6, UP1, UPT, UR4, 0x80, URZ ;  /* 0x0000008004067890 */ /* 0x008fe4000ff3e0ff */
[----:B------:R-:W-:Y:S02]  /*02c0*/  UIADD3 UR4, UP0, UPT, UR4, 0x180, URZ ;  /* 0x0000018004047890 */ /* 0x000fe4000ff1e0ff */
[----:B------:R-:W-:Y:S02]  /*02d0*/  UIADD3.X UR7, UPT, UPT, URZ, UR5, URZ, UP1, !UPT ;  /* 0x00000005ff077290 */ /* 0x000fe40008ffe4ff */
[----:B------:R-:W-:-:S07]  /*02e0*/  UIADD3.X UR5, UPT, UPT, URZ, UR5, URZ, UP0, !UPT ;  /* 0x00000005ff057290 */ /* 0x000fce00087fe4ff */
[----:B------:R3:W-:Y:S02]  /*02f0*/  UTMACCTL.PF [UR6] ;  /* 0x00000000060079b9 */ /* 0x0007e40008040000 */
[----:B------:R3:W-:Y:S02]  /*0300*/  UTMACCTL.PF [UR4] ;  /* 0x00000000040079b9 */ /* 0x0007e40008040000 */
[----:B---3--:R-:W-:Y:S01]  /*0310*/  NOP ;  /* 0x0000000000007918 */ /* 0x008fe20000000000 */
.L_x_5:
[----:B------:R-:W-:Y:S05]  /*0320*/  BSYNC.RECONVERGENT B0 ;  /* 0x0000000000007941 */ /* 0x000fea0003800200 */
.L_x_4:
[----:B------:R-:W-:Y:S04]  /*0330*/  BSSY.RECONVERGENT B0, `(.L_x_6) ;  /* 0x000000a000007945 */ /* 0x000fe80003800200 */
        /* <DEDUP_REMOVED lines=9> */
.L_x_7:
[----:B------:R-:W-:Y:S05]  /*03d0*/  BSYNC.RECONVERGENT B0 ;  /* 0x0000000000007941 */ /* 0x000fea0003800200 */
.L_x_6:
[----:B------:R-:W3:Y:S01]  /*03e0*/  LDCU.64 UR4, c[0x0][0x888] ;  /* 0x00011100ff0477ac */ /* 0x000ee20008000a00 */
[----:B------:R-:W-:Y:S02]  /*03f0*/  UISETP.EQ.U32.AND UP2, UPT, UR8, URZ, UPT ;  /* 0x000000ff0800728c */ /* 0x000fe4000bf42070 */
[----:B------:R-:W-:Y:S02]  /*0400*/  UPLOP3.LUT UP3, UPT, UPT, UPT, UPT, 0x80, 0x8 ;  /* 0x000000000008789c */ /* 0x000fe40003f6f070 */
[----:B---3--:R-:W-:-:S04]  /*0410*/  UISETP.NE.U32.AND UP0, UPT, UR4, URZ, UPT ;  /* 0x000000ff0400728c */ /* 0x008fc8000bf05070 */
[----:B------:R-:W-:-:S04]  /*0420*/  UISETP.NE.AND.EX UP1, UPT, UR5, URZ, UPT, UP0 ;  /* 0x000000ff0500728c */ /* 0x000fc8000bf25300 */
[----:B------:R-:W-:-:S04]  /*0430*/  UISETP.EQ.OR.EX UP4, UPT, UR9, URZ, !UP1, UP2 ;  /* 0x000000ff0900728c */ /* 0x000fc8000cf82720 */
[----:B------:R-:W-:-:S06]  /*0440*/  UP2UR UR4, UPR, URZ, 0x10 ;  /* 0x00000010ff047883 */ /* 0x000fcc0008000000 */
[----:B------:R-:W-:Y:S01]  /*0450*/  MOV R56, UR4 ;  /* 0x0000000400387c02 */ /* 0x000fe20008000f00 */
[----:B------:R-:W-:Y:S06]  /*0460*/  BRA.U !UP4, `(.L_x_8) ;  /* 0x000000010c207547 */ /* 0x000fec000b800000 */
[----:B------:R-:W-:Y:S01]  /*0470*/  UISETP.NE.U32.AND UP2, UPT, UR8, URZ, UPT ;  /* 0x000000ff0800728c */ /* 0x000fe2000bf45070 */
[----:B-----5:R-:W-:Y:S01]  /*0480*/  FSETP.NEU.AND P0, PT, R26, RZ, PT ;  /* 0x000000ff1a00720b */ /* 0x020fe20003f0d000 */
[----:B------:R-:W-:Y:S02]  /*0490*/  USEL UR4, URZ, 0xffffffff, UP1 ;  /* 0xffffffffff047887 */ /* 0x000fe40008800000 */
[----:B------:R-:W-:-:S10]  /*04a0*/  UISETP.NE.AND.EX UP2, UPT, UR9, URZ, UPT, UP2 ;  /* 0x000000ff0900728c */ /* 0x000fd4000bf45320 */
[----:B------:R-:W-:Y:S01]  /*04b0*/  VOTEU.ANY UP0, P0 ;  /* 0x0000000000ff7886 */ /* 0x000fe20000000100 */
[----:B------:R-:W-:-:S04]  /*04c0*/  @!UP2 USEL UR4, URZ, 0xffffffff, UP0 ;  /* 0xffffffffff04a887 */ /* 0x000fc80008000000 */
[----:B------:R-:W-:-:S04]  /*04d0*/  ULOP3.LUT UR4, UR4, 0x1, URZ, 0xc0, !UPT ;  /* 0x0000000104047892 */ /* 0x000fc8000f8ec0ff */
[----:B------:R-:W-:-:S11]  /*04e0*/  UISETP.NE.U32.AND UP3, UPT, UR4, 0x1, UPT ;  /* 0x000000010400788c */ /* 0x000fd6000bf65070 */
.L_x_8:
[----:B------:R-:W3:Y:S01]  /*04f0*/  SHFL.IDX PT, R2, R53, RZ, 0x1f ;  /* 0x00001fff35027589 */ /* 0x000ee200000e0000 */
[----:B------:R-:W-:Y:S01]  /*0500*/  UISETP.NE.AND UP5, UPT, UR18, 0x2, UPT ;  /* 0x000000021200788c */ /* 0x000fe2000bfa5270 */
[----:B---3--:R-:W-:-:S13]  /*0510*/  ISETP.NE.AND P0, PT, R2, RZ, PT ;  /* 0x000000ff0200720c */ /* 0x008fda0003f05270 */
[----:B------:R-:W-:Y:S05]  /*0520*/  @P0 BRA `(.L_x_9) ;  /* 0x0000000000500947 */ /* 0x000fea0003800000 */
[----:B------:R-:W3:Y:S01]  /*0530*/  S2UR UR4, SR_CgaCtaId ;  /* 0x00000000000479c3 */ /* 0x000ee20000008800 */
[----:B------:R-:W-:Y:S01]  /*0540*/  UMOV UR5, 0x400 ;  /* 0x0000040000057882 */ /* 0x000fe20000000000 */
[----:B------:R-:W-:Y:S01]  /*0550*/  UMOV UR8, 0x1 ;  /* 0x0000000100087882 */ /* 0x000fe20000000000 */
[----:B------:R-:W-:Y:S01]  /*0560*/  UMOV UR6, 0x8 ;  /* 0x0000000800067882 */ /* 0x000fe20000000000 */
[----:B------:R-:W-:-:S04]  /*0570*/  UIADD3 UR8, UPT, UPT, -UR8, 0x100000, URZ ;  /* 0x0010000008087890 */ /* 0x000fc8000fffe1ff */
[----:B------:R-:W-:Y:S02]  /*0580*/  USHF.L.U32 UR9, UR8, 0xb, URZ ;  /* 0x0000000b08097899 */ /* 0x000fe400080006ff */
[----:B------:R-:W-:Y:S02]  /*0590*/  USHF.L.U32 UR8, UR8, 0x1, URZ ;  /* 0x0000000108087899 */ /* 0x000fe400080006ff */
[----:B------:R-:W-:-:S04]  /*05a0*/  UIADD3 UR6, UPT, UPT, -UR6, 0x100000, URZ ;  /* 0x0010000006067890 */ /* 0x000fc8000fffe1ff */
[----:B------:R-:W-:Y:S02]  /*05b0*/  USHF.L.U32 UR7, UR6, 0xb, URZ ;  /* 0x0000000b06077899 */ /* 0x000fe400080006ff */
[----:B------:R-:W-:Y:S01]  /*05c0*/  USHF.L.U32 UR6, UR6, 0x1, URZ ;  /* 0x0000000106067899 */ /* 0x000fe200080006ff */
[----:B------:R-:W-:Y:S01]  /*05d0*/  ELECT P0, URZ, PT ;  /* 0x0000000000ff782f */ /* 0x000fe20003800000 */
[----:B---3--:R-:W-:Y:S01]  /*05e0*/  ULEA UR4, UR4, UR5, 0x18 ;  /* 0x0000000504047291 */ /* 0x008fe2000f8ec0ff */
[----:B------:R-:W3:Y:S11]  /*05f0*/  FENCE.VIEW.ASYNC.S ;  /* 0x00000000000073c6 */ /* 0x000ef60000000000 */
[----:B---3--:R3:W4:Y:S01]  /*0600*/  SYNCS.EXCH.64 URZ, [UR4], UR8 ;  /* 0x0000000804ff75b2 */ /* 0x0087220008000100 */
[----:B------:R3:W1:Y:S01]  /*0610*/  SYNCS.EXCH.64 URZ, [UR4+0x18], UR6 ;  /* 0x0000180604ff75b2 */ /* 0x0006620008000100 */
[----:B------:R3:W1:Y:S01]  /*0620*/  SYNCS.EXCH.64 URZ, [UR4+0x8], UR8 ;  /* 0x0000080804ff75b2 */ /* 0x0006620008000100 */
[----:B------:R3:W1:Y:S01]  /*0630*/  SYNCS.EXCH.64 URZ, [UR4+0x20], UR6 ;  /* 0x0000200604ff75b2 */ /* 0x0006620008000100 */
[----:B------:R3:W1:Y:S01]  /*0640*/  SYNCS.EXCH.64 URZ, [UR4+0x10], UR8 ;  /* 0x0000100804ff75b2 */ /* 0x0006620008000100 */
[----:B------:R3:W1:Y:S01]  /*0650*/  SYNCS.EXCH.64 URZ, [UR4+0x28], UR6 ;  /* 0x0000280604ff75b2 */ /* 0x0006620008000100 */
[----:B------:R-:W-:Y:S01]  /*0660*/  NOP ;  /* 0x0000000000007918 */ /* 0x000fe20000000000 */
.L_x_9:
[----:B------:R-:W2:Y:S01]  /*0670*/  SHFL.IDX PT, R2, R53, RZ, 0x1f ;  /* 0x00001fff35027589 */ /* 0x000ea200000e0000 */
[----:B------:R-:W-:Y:S01]  /*0680*/  NOP ;  /* 0x0000000000007918 */ /* 0x000fe20000000000 */
[----:B--2---:R-:W-:-:S13]  /*0690*/  ISETP.NE.AND P0, PT, R2, 0x1, PT ;  /* 0x000000010200780c */ /* 0x004fda0003f05270 */
[----:B------:R-:W-:Y:S05]  /*06a0*/  @P0 BRA `(.L_x_10) ;  /* 0x0000000000500947 */ /* 0x000fea0003800000 */
[----:B---3--:R-:W2:Y:S01]  /*06b0*/  S2UR UR4, SR_CgaCtaId ;  /* 0x00000000000479c3 */ /* 0x008ea20000008800 */
        /* <DEDUP_REMOVED lines=10> */
[----:B--2---:R-:W-:Y:S01]  /*0760*/  ULEA UR4, UR4, UR5, 0x18 ;  /* 0x0000000504047291 */ /* 0x004fe2000f8ec0ff */
[----:B------:R-:W2:Y:S11]  /*0770*/  FENCE.VIEW.ASYNC.S ;  /* 0x00000000000073c6 */ /* 0x000eb60000000000 */
[----:B--2---:R2:W3:Y:S01]  /*0780*/  SYNCS.EXCH.64 URZ, [UR4+0x30], UR8 ;  /* 0x0000300804ff75b2 */ /* 0x0044e20008000100 */
[----:B------:R2:W1:Y:S01]  /*0790*/  SYNCS.EXCH.64 URZ, [UR4+0x48], UR6 ;  /* 0x0000480604ff75b2 */ /* 0x0004620008000100 */
[----:B------:R2:W1:Y:S01]  /*07a0*/  SYNCS.EXCH.64 URZ, [UR4+0x38], UR8 ;  /* 0x0000380804ff75b2 */ /* 0x0004620008000100 */
[----:B------:R2:W1:Y:S01]  /*07b0*/  SYNCS.EXCH.64 URZ, [UR4+0x50], UR6 ;  /* 0x0000500604ff75b2 */ /* 0x0004620008000100 */
[----:B------:R2:W1:Y:S01]  /*07c0*/  SYNCS.EXCH.64 URZ, [UR4+0x40], UR8 ;  /* 0x0000400804ff75b2 */ /* 0x0004620008000100 */
[----:B------:R2:W1:Y:S01]  /*07d0*/  SYNCS.EXCH.64 URZ, [UR4+0x58], UR6 ;  /* 0x0000580604ff75b2 */ /* 0x0004620008000100 */
[----:B------:R-:W-:Y:S01]  /*07e0*/  NOP ;  /* 0x0000000000007918 */ /* 0x000fe20000000000 */
.L_x_10:
[----:B------:R-:W4:Y:S01]  /*07f0*/  SHFL.IDX PT, R2, R53, RZ, 0x1f ;  /* 0x00001fff35027589 */ /* 0x000f2200000e0000 */
[----:B------:R-:W-:Y:S01]  /*0800*/  NOP ;  /* 0x0000000000007918 */ /* 0x000fe20000000000 */
[----:B----4-:R-:W-:-:S13]  /*0810*/  ISETP.NE.AND P0, PT, R2, 0x3, PT ;  /* 0x000000030200780c */ /* 0x010fda0003f05270 */
[----:B------:R-:W-:Y:S05]  /*0820*/  @P0 BRA `(.L_x_11) ;  /* 0x0000000000300947 */ /* 0x000fea0003800000 */
[----:B--23--:R-:W2:Y:S01]  /*0830*/  S2UR UR4, SR_CgaCtaId ;  /* 0x00000000000479c3 */ /* 0x00cea20000008800 */
[----:B------:R-:W-:Y:S01]  /*0840*/  UMOV UR6, 0x400 ;  /* 0x0000040000067882 */ /* 0x000fe20000000000 */
[----:B------:R-:W-:Y:S01]  /*0850*/  UMOV UR5, 0x20 ;  /* 0x0000002000057882 */ /* 0x000fe20000000000 */
[----:B------:R-:W-:Y:S01]  /*0860*/  ELECT P0, URZ, PT ;  /* 0x0000000000ff782f */ /* 0x000fe20003800000 */
[----:B--2---:R-:W-:Y:S02]  /*0870*/  ULEA UR6, UR4, UR6, 0x18 ;  /* 0x0000000604067291 */ /* 0x004fe4000f8ec0ff */
[----:B------:R-:W-:-:S04]  /*0880*/  UIADD3 UR4, UPT, UPT, -UR5, 0x100000, URZ ;  /* 0x0010000005047890 */ /* 0x000fc8000fffe1ff */
[----:B------:R-:W-:Y:S02]  /*0890*/  USHF.L.U32 UR5, UR4, 0xb, URZ ;  /* 0x0000000b04057899 */ /* 0x000fe400080006ff */
[----:B------:R-:W-:Y:S01]  /*08a0*/  USHF.L.U32 UR4, UR4, 0x1, URZ ;  /* 0x0000000104047899 */ /* 0x000fe200080006ff */
[----:B------:R-:W2:Y:S11]  /*08b0*/  FENCE.VIEW.ASYNC.S ;  /* 0x00000000000073c6 */ /* 0x000eb60000000000 */
[----:B--2---:R4:W2:Y:S01]  /*08c0*/  SYNCS.EXCH.64 URZ, [UR6+0x60], UR4 ;  /* 0x0000600406ff75b2 */ /* 0x0048a20008000100 */
[----:B------:R4:W3:Y:S02]  /*08d0*/  SYNCS.EXCH.64 URZ, [UR6+0x68], UR4 ;  /* 0x0000680406ff75b2 */ /* 0x0008e40008000100 */
[----:B----4-:R-:W-:Y:S01]  /*08e0*/  NOP ;  /* 0x0000000000007918 */ /* 0x010fe20000000000 */
.L_x_11:
[----:B------:R-:W4:Y:S01]  /*08f0*/  SHFL.IDX PT, R2, R53, RZ, 0x1f ;  /* 0x00001fff35027589 */ /* 0x000f2200000e0000 */
[----:B------:R-:W-:Y:S01]  /*0900*/  NOP ;  /* 0x0000000000007918 */ /* 0x000fe20000000000 */
[----:B----4-:R-:W-:-:S13]  /*0910*/  ISETP.NE.AND P0, PT, R2, 0x4, PT ;  /* 0x000000040200780c */ /* 0x010fda0003f05270 */
[----:B------:R-:W-:Y:S05]  /*0920*/  @P0 BRA `(.L_x_12) ;  /* 0x00000000004c0947 */ /* 0x000fea0003800000 */
[----:B--23--:R-:W2:Y:S01]  /*0930*/  S2UR UR6, SR_CgaCtaId ;  /* 0x00000000000679c3 */ /* 0x00cea20000008800 */
[----:B------:R-:W-:Y:S01]  /*0940*/  UMOV UR4, 0x720 ;  /* 0x0000072000047882 */ /* 0x000fe20000000000 */
[----:B------:R-:W-:Y:S01]  /*0950*/  UMOV UR5, 0x400 ;  /* 0x0000040000057882 */ /* 0x000fe20000000000 */
[----:B------:R-:W-:Y:S01]  /*0960*/  USEL UR4, UR4, 0x620, UP3 ;  /* 0x0000062004047887 */ /* 0x000fe20009800000 */
[----:B------:R-:W-:Y:S01]  /*0970*/  UMOV UR8, 0x1 ;  /* 0x0000000100087882 */ /* 0x000fe20000000000 */
[----:B------:R-:W-:Y:S01]  /*0980*/  ELECT P0, URZ, PT ;  /* 0x0000000000ff782f */ /* 0x000fe20003800000 */
[----:B------:R-:W-:-:S04]  /*0990*/  UIADD3 UR8, UPT, UPT, -UR8, 0x100000, URZ ;  /* 0x0010000008087890 */ /* 0x000fc8000fffe1ff */
[----:B------:R-:W-:Y:S02]  /*09a0*/  USHF.L.U32 UR9, UR8, 0xb, URZ ;  /* 0x0000000b08097899 */ /* 0x000fe400080006ff */
[----:B------:R-:W-:Y:S02]  /*09b0*/  USHF.L.U32 UR8, UR8, 0x1, URZ ;  /* 0x0000000108087899 */ /* 0x000fe400080006ff */
[----:B--2---:R-:W-:Y:S02]  /*09c0*/  ULEA UR6, UR6, UR5, 0x18 ;  /* 0x0000000506067291 */ /* 0x004fe4000f8ec0ff */
[----:B------:R-:W-:-:S04]  /*09d0*/  UIADD3 UR4, UPT, UPT, -UR4, 0x100000, URZ ;  /* 0x0010000004047890 */ /* 0x000fc8000fffe1ff */
[----:B------:R-:W-:Y:S02]  /*09e0*/  USHF.L.U32 UR5, UR4, 0xb, URZ ;  /* 0x0000000b04057899 */ /* 0x000fe400080006ff */
[----:B------:R-:W-:Y:S01]  /*09f0*/  USHF.L.U32 UR4, UR4, 0x1, URZ ;  /* 0x0000000104047899 */ /* 0x000fe200080006ff */
[----:B------:R-:W2:Y:S03]  /*0a00*/  FENCE.VIEW.ASYNC.S ;  /* 0x00000000000073c6 */ /* 0x000ea60000000000 */
[----:B--2---:R4:W2:Y:S08]  /*0a10*/  SYNCS.EXCH.64 URZ, [UR6+0x70], UR8 ;  /* 0x0000700806ff75b2 */ /* 0x0048b00008000100 */
[----:B------:R4:W3:Y:S01]  /*0a20*/  SYNCS.EXCH.64 URZ, [UR6+0x80], UR4 ;  /* 0x0000800406ff75b2 */ /* 0x0008e20008000100 */
[----:B------:R4:W1:Y:S01]  /*0a30*/  SYNCS.EXCH.64 URZ, [UR6+0x78], UR8 ;  /* 0x0000780806ff75b2 */ /* 0x0008620008000100 */
[----:B------:R4:W1:Y:S02]  /*0a40*/  SYNCS.EXCH.64 URZ, [UR6+0x88], UR4 ;  /* 0x0000880406ff75b2 */ /* 0x0008640008000100 */
[----:B----4-:R-:W-:Y:S01]  /*0a50*/  NOP ;  /* 0x0000000000007918 */ /* 0x010fe20000000000 */
.L_x_12:
[----:B------:R-:W4:Y:S01]  /*0a60*/  SHFL.IDX PT, R2, R53, RZ, 0x1f ;  /* 0x00001fff35027589 */ /* 0x000f2200000e0000 */
[----:B------:R-:W-:Y:S01]  /*0a70*/  NOP ;  /* 0x0000000000007918 */ /* 0x000fe20000000000 */
[----:B----4-:R-:W-:-:S13]  /*0a80*/  ISETP.NE.AND P0, PT, R2, 0x5, PT ;  /* 0x000000050200780c */ /* 0x010fda0003f05270 */
[----:B------:R-:W-:Y:S05]  /*0a90*/  @P0 BRA `(.L_x_13) ;  /* 0x0000000000580947 */ /* 0x000fea0003800000 */
[----:B--23--:R-:W2:Y:S01]  /*0aa0*/  S2UR UR4, SR_CgaCtaId ;  /* 0x00000000000479c3 */ /* 0x00cea20000008800 */
        /* <DEDUP_REMOVED lines=12> */
[----:B--2---:R4:W2:Y:S01]  /*0b70*/  SYNCS.EXCH.64 URZ, [UR4+0x90], UR8 ;  /* 0x0000900804ff75b2 */ /* 0x0048a20008000100 */
[----:B------:R4:W3:Y:S01]  /*0b80*/  SYNCS.EXCH.64 URZ, [UR4+0xb0], UR6 ;  /* 0x0000b00604ff75b2 */ /* 0x0008e20008000100 */
[----:B------:R4:W1:Y:S01]  /*0b90*/  SYNCS.EXCH.64 URZ, [UR4+0x98], UR8 ;  /* 0x0000980804ff75b2 */ /* 0x0008620008000100 */
[----:B------:R4:W1:Y:S01]  /*0ba0*/  SYNCS.EXCH.64 URZ, [UR4+0xb8], UR6 ;  /* 0x0000b80604ff75b2 */ /* 0x0008620008000100 */
[----:B------:R4:W1:Y:S01]  /*0bb0*/  SYNCS.EXCH.64 URZ, [UR4+0xa0], UR8 ;  /* 0x0000a00804ff75b2 */ /* 0x0008620008000100 */
[----:B------:R4:W1:Y:S01]  /*0bc0*/  SYNCS.EXCH.64 URZ, [UR4+0xc0], UR6 ;  /* 0x0000c00604ff75b2 */ /* 0x0008620008000100 */
[----:B------:R4:W1:Y:S01]  /*0bd0*/  SYNCS.EXCH.64 URZ, [UR4+0xa8], UR8 ;  /* 0x0000a80804ff75b2 */ /* 0x0008620008000100 */
[----:B------:R4:W1:Y:S02]  /*0be0*/  SYNCS.EXCH.64 URZ, [UR4+0xc8], UR6 ;  /* 0x0000c80604ff75b2 */ /* 0x0008640008000100 */
[----:B----4-:R-:W-:Y:S01]  /*0bf0*/  NOP ;  /* 0x0000000000007918 */ /* 0x010fe20000000000 */
.L_x_13:
[----:B------:R-:W4:Y:S01]  /*0c00*/  SHFL.IDX PT, R2, R53, RZ, 0x1f ;  /* 0x00001fff35027589 */ /* 0x000f2200000e0000 */
[----:B------:R-:W1:Y:S01]  /*0c10*/  S2UR UR55, SR_CgaCtaId ;  /* 0x00000000003779c3 */ /* 0x000e620000008800 */
[----:B------:R-:W-:Y:S01]  /*0c20*/  NOP ;  /* 0x0000000000007918 */ /* 0x000fe20000000000 */
[----:B----4-:R-:W-:-:S13]  /*0c30*/  ISETP.NE.AND P0, PT, R2, 0x3, PT ;  /* 0x000000030200780c */ /* 0x010fda0003f05270 */
[----:B-1----:R-:W-:Y:S05]  /*0c40*/  @P0 BRA `(.L_x_14) ;  /* 0x0000000000340947 */ /* 0x002fea0003800000 */
[----:B--23--:R-:W-:Y:S01]  /*0c50*/  UMOV UR4, 0x400 ;  /* 0x0000040000047882 */ /* 0x00cfe20000000000 */
[----:B------:R-:W-:Y:S01]  /*0c60*/  UMOV UR6, 0x20 ;  /* 0x0000002000067882 */ /* 0x000fe20000000000 */
[----:B------:R-:W-:Y:S02]  /*0c70*/  ULEA UR4, UR55, UR4, 0x18 ;  /* 0x0000000437047291 */ /* 0x000fe4000f8ec0ff */
[----:B------:R-:W-:-:S04]  /*0c80*/  UIADD3 UR6, UPT, UPT, -UR6, 0x100000, URZ ;  /* 0x0010000006067890 */ /* 0x000fc8000fffe1ff */
[----:B------:R-:W-:Y:S02]  /*0c90*/  USHF.L.U32 UR7, UR6, 0xb, URZ ;  /* 0x0000000b06077899 */ /* 0x000fe400080006ff */
[----:B------:R-:W-:Y:S01]  /*0ca0*/  USHF.L.U32 UR6, UR6, 0x1, URZ ;  /* 0x0000000106067899 */ /* 0x000fe200080006ff */
[----:B------:R-:W-:Y:S01]  /*0cb0*/  ELECT P0, URZ, PT ;  /* 0x0000000000ff782f */ /* 0x000fe20003800000 */
[----:B------:R-:W1:Y:S10]  /*0cc0*/  FENCE.VIEW.ASYNC.S ;  /* 0x00000000000073c6 */ /* 0x000e740000000000 */
[----:B-1----:R1:W4:Y:S01]  /*0cd0*/  SYNCS.EXCH.64 URZ, [UR4+0xd0], UR6 ;  /* 0x0000d00604ff75b2 */ /* 0x0023220008000100 */
[----:B------:R1:W2:Y:S01]  /*0ce0*/  SYNCS.EXCH.64 URZ, [UR4+0xe0], UR6 ;  /* 0x0000e00604ff75b2 */ /* 0x0002a20008000100 */
[----:B------:R1:W3:Y:S01]  /*0cf0*/  SYNCS.EXCH.64 URZ, [UR4+0xd8], UR6 ;  /* 0x0000d80604ff75b2 */ /* 0x0002e20008000100 */
[----:B------:R1:W1:Y:S01]  /*0d00*/  SYNCS.EXCH.64 URZ, [UR4+0xe8], UR6 ;  /* 0x0000e80604ff75b2 */ /* 0x0002620008000100 */
[----:B------:R-:W-:Y:S01]  /*0d10*/  NOP ;  /* 0x0000000000007918 */ /* 0x000fe20000000000 */
.L_x_14:
[----:B-123--:R-:W1:Y:S01]  /*0d20*/  LDCU UR4, c[0x0][0x36c] ;  /* 0x00006d80ff0477ac */ /* 0x00ee620008000800 */
[----:B------:R-:W-:Y:S01]  /*0d30*/  ISETP.NE.OR P4, PT, R0, 0x2, !P4 ;  /* 0x000000020000780c */ /* 0x000fe20006785670 */
[----:B------:R-:W-:Y:S01]  /*0d40*/  NOP ;  /* 0x0000000000007918 */ /* 0x000fe20000000000 */
[----:B------:R-:W-:Y:S01]  /*0d50*/  LOP3.LUT R0, R63, 0x1f, RZ, 0xc0, !PT ;  /* 0x0000001f3f007812 */ /* 0x000fe200078ec0ff */
[----:B------:R-:W-:Y:S02]  /*0d60*/  UISETP.NE.AND UP4, UPT, UR18, URZ, UPT ;  /* 0x000000ff1200728c */ /* 0x000fe4000bf85270 */
[----:B-1----:R-:W-:-:S09]  /*0d70*/  UISETP.EQ.U32.AND UP6, UPT, UR4, 0x1, UPT ;  /* 0x000000010400788c */ /* 0x002fd2000bfc2070 */
[----:B------:R-:W-:Y:S05]  /*0d80*/  BRA.U !UP6, `(.L_x_15) ;  /* 0x000000010e087547 */ /* 0x000fea000b800000 */
[----:B----4-:R-:W-:Y:S01]  /*0d90*/  UCGABAR_ARV ;  /* 0x00000000000079c7 */ /* 0x010fe20008000000 */
[----:B------:R-:W-:Y:S05]  /*0da0*/  BRA `(.L_x_16) ;  /* 0x0000000000047947 */ /* 0x000fea0003800000 */
.L_x_15:
[----:B----4-:R-:W-:Y:S01]  /*0db0*/  NOP ;  /* 0x0000000000007918 */ /* 0x010fe20000000000 */
.L_x_16:
[----:B------:R-:W1:Y:S01]  /*0dc0*/  S2UR UR26, SR_CTAID.X ;  /* 0x00000000001a79c3 */ /* 0x000e620000002500 */
[----:B------:R-:W-:-:S05]  /*0dd0*/  CS2R.32 R55, SR_CgaSize ;  /* 0x0000000000377805 */ /* 0x000fca0000008a00 */
[----:B------:R-:W-:-:S05]  /*0de0*/  IMAD R55, R55, -0xa0, RZ ;  /* 0xffffff6037377824 */ /* 0x000fca00078e02ff */
[----:B------:R-:W-:-:S14]  /*0df0*/  R2UR UR5, R55 ;  /* 0x00000000370572ca */ /* 0x000fdc00000e0000 */
[----:B------:R-:W2:Y:S01]  /*0e00*/  LDCU UR5, c[0x0][UR5+0x2b0] ;  /* 0x00005600050577ac */ /* 0x000ea20008000800 */
[----:B------:R-:W-:-:S05]  /*0e10*/  CS2R.32 R55, SR_CgaSize ;  /* 0x0000000000377805 */ /* 0x000fca0000008a00 */
[----:B------:R-:W-:-:S05]  /*0e20*/  IMAD R55, R55, -0xa0, RZ ;  /* 0xffffff6037377824 */ /* 0x000fca00078e02ff */
[----:B------:R-:W-:-:S14]  /*0e30*/  R2UR UR4, R55 ;  /* 0x00000000370472ca */ /* 0x000fdc00000e0000 */
[----:B------:R-:W3:Y:S01]  /*0e40*/  LDCU UR4, c[0x0][UR4+0x2b4] ;  /* 0x00005680040477ac */ /* 0x000ee20008000800 */
[----:B------:R-:W4:Y:S01]  /*0e50*/  S2UR UR27, SR_CTAID.Y ;  /* 0x00000000001b79c3 */ /* 0x000f220000002600 */
[----:B------:R-:W-:-:S05]  /*0e60*/  CS2R.32 R55, SR_CgaSize ;  /* 0x0000000000377805 */ /* 0x000fca0000008a00 */
[----:B------:R-:W-:-:S05]  /*0e70*/  IMAD R55, R55, -0xa0, RZ ;  /* 0xffffff6037377824 */ /* 0x000fca00078e02ff */
[----:B------:R-:W-:-:S14]  /*0e80*/  R2UR UR6, R55 ;  /* 0x00000000370672ca */ /* 0x000fdc00000e0000 */
[----:B------:R-:W3:Y:S01]  /*0e90*/  LDCU UR6, c[0x0][UR6+0x2a0] ;  /* 0x00005400060677ac */ /* 0x000ee20008000800 */
[----:B------:R-:W-:-:S05]  /*0ea0*/  CS2R.32 R55, SR_CgaSize ;  /* 0x0000000000377805 */ /* 0x000fca0000008a00 */
[----:B------:R-:W-:-:S05]  /*0eb0*/  IMAD R55, R55, -0xa0, RZ ;  /* 0xffffff6037377824 */ /* 0x000fca00078e02ff */
[----:B------:R-:W-:-:S14]  /*0ec0*/  R2UR UR7, R55 ;  /* 0x00000000370772ca */ /* 0x000fdc00000e0000 */
[----:B------:R-:W3:Y:S01]  /*0ed0*/  LDCU UR7, c[0x0][UR7+0x2a4] ;  /* 0x00005480070777ac */ /* 0x000ee20008000800 */
[----:B------:R-:W-:Y:S01]  /*0ee0*/  USHF.L.U32 UR29, UR55, 0x8, URZ ;  /* 0x00000008371d7899 */ /* 0x000fe200080006ff */
[----:B------:R-:W3:Y:S01]  /*0ef0*/  LDCU UR19, c[0x0][0xb24] ;  /* 0x00016480ff1377ac */ /* 0x000ee20008000800 */
[----:B------:R-:W3:Y:S01]  /*0f00*/  LDCU UR39, c[0x0][0xb24] ;  /* 0x00016480ff2777ac */ /* 0x000ee20008000800 */
[----:B-1----:R-:W-:Y:S01]  /*0f10*/  I2FP.F32.U32 R3, UR26 ;  /* 0x0000001a00037c45 */ /* 0x002fe20008201000 */
[----:B------:R-:W1:Y:S04]  /*0f20*/  LDCU UR22, c[0x0][0xb30] ;  /* 0x00016600ff1677ac */ /* 0x000e680008000800 */
[----:B--2---:R-:W-:Y:S01]  /*0f30*/  FMUL R3, R3, UR5 ;  /* 0x0000000503037c20 */ /* 0x004fe20008400000 */
[----:B------:R-:W-:Y:S01]  /*0f40*/  ULOP3.LUT UR29, UR29, 0x700, URZ, 0xc0, !UPT ;  /* 0x000007001d1d7892 */ /* 0x000fe2000f8ec0ff */
[----:B----4-:R-:W-:-:S04]  /*0f50*/  I2FP.F32.U32 R2, UR27 ;  /* 0x0000001b00027c45 */ /* 0x010fc80008201000 */
[----:B------:R-:W2:Y:S01]  /*0f60*/  F2I.U32.TRUNC.NTZ R3, R3 ;  /* 0x0000000300037305 */ /* 0x000ea2000020f000 */
[----:B---3--:R-:W-:-:S07]  /*0f70*/  FMUL R2, R2, UR4 ;  /* 0x0000000402027c20 */ /* 0x008fce0008400000 */
[----:B------:R-:W3:Y:S01]  /*0f80*/  F2I.U32.TRUNC.NTZ R2, R2 ;  /* 0x0000000200027305 */ /* 0x000ee2000020f000 */
[----:B--2---:R-:W-:Y:S02]  /*0f90*/  R2UR UR5, R3 ;  /* 0x00000000030572ca */ /* 0x004fe400000e0000 */
[----:B---3--:R-:W-:Y:S02]  /*0fa0*/  R2UR UR4, R2 ;  /* 0x00000000020472ca */ /* 0x008fe400000e0000 */
[----:B------:R-:W-:-:S09]  /*0fb0*/  PRMT R2, RZ, 0x7610, R2 ;  /* 0x00007610ff027816 */ /* 0x000fd20000000002 */
[----:B------:R-:W-:-:S04]  /*0fc0*/  UIADD3 UR5, UPT, UPT, -UR5, URZ, URZ ;  /* 0x000000ff05057290 */ /* 0x000fc8000fffe1ff */
[----:B------:R-:W-:Y:S02]  /*0fd0*/  UIMAD UR5, UR6, UR5, UR26 ;  /* 0x00000005060572a4 */ /* 0x000fe4000f8e021a */
[----:B------:R-:W-:-:S04]  /*0fe0*/  UIADD3 UR4, UPT, UPT, -UR4, URZ, URZ ;  /* 0x000000ff04047290 */ /* 0x000fc8000fffe1ff */
[----:B------:R-:W-:Y:S01]  /*0ff0*/  IMAD.U32 R55, RZ, RZ, UR5 ;  /* 0x00000005ff377e24 */ /* 0x000fe2000f8e00ff */
[----:B------:R-:W-:-:S06]  /*1000*/  UIMAD UR4, UR7, UR4, UR27 ;  /* 0x00000004070472a4 */ /* 0x000fcc000f8e021b */
[----:B------:R-:W-:Y:S01]  /*1010*/  IMAD.U32 R54, RZ, RZ, UR4 ;  /* 0x00000004ff367e24 */ /* 0x000fe2000f8e00ff */
[----:B-1----:R-:W-:Y:S06]  /*1020*/  BRA.U UP4, `(.L_x_17) ;  /* 0x0000000104807547 */ /* 0x002fec000b800000 */
[----:B------:R-:W-:Y:S02]  /*1030*/  R2UR UR9, R54 ;  /* 0x00000000360972ca */ /* 0x000fe400000e0000 */
[----:B------:R-:W-:-:S11]  /*1040*/  R2UR UR14, R55 ;  /* 0x00000000370e72ca */ /* 0x000fd600000e0000 */
[----:B------:R-:W-:-:S04]  /*1050*/  UISETP.NE.AND UP0, UPT, UR9, URZ, UPT ;  /* 0x000000ff0900728c */ /* 0x000fc8000bf05270 */
[----:B------:R-:W-:Y:S02]  /*1060*/  USEL UR5, URZ, 0x2, UP0 ;  /* 0x00000002ff057887 */ /* 0x000fe40008000000 */
[----:B------:R-:W-:Y:S02]  /*1070*/  USEL UR4, URZ, 0x4, UP0 ;  /* 0x00000004ff047887 */ /* 0x000fe40008000000 */
[----:B------:R-:W-:Y:S02]  /*1080*/  USEL UR7, URZ, 0x8, UP0 ;  /* 0x00000008ff077887 */ /* 0x000fe40008000000 */
[----:B------:R-:W-:Y:S02]  /*1090*/  USEL UR6, URZ, 0x10, UP0 ;  /* 0x00000010ff067887 */ /* 0x000fe40008000000 */
[----:B------:R-:W-:Y:S02]  /*10a0*/  USEL UR8, URZ, 0x20, UP0 ;  /* 0x00000020ff087887 */ /* 0x000fe40008000000 */
[----:B------:R-:W-:-:S02]  /*10b0*/  USEL UR12, URZ, 0x40, UP0 ;  /* 0x00000040ff0c7887 */ /* 0x000fc40008000000 */
[----:B------:R-:W-:Y:S02]  /*10c0*/  USEL UR13, URZ, 0x80, UP0 ;  /* 0x00000080ff0d7887 */ /* 0x000fe40008000000 */
[----:B------:R-:W-:-:S04]  /*10d0*/  UISETP.NE.AND UP0, UPT, UR9, URZ, UPT ;  /* 0x000000ff0900728c */ /* 0x000fc8000bf05270 */
[----:B------:R-:W-:-:S04]  /*10e0*/  UISETP.EQ.OR UP0, UPT, UR14, URZ, !UP0 ;  /* 0x000000ff0e00728c */ /* 0x000fc8000c702670 */
[----:B------:R-:W-:Y:S02]  /*10f0*/  USEL UR11, URZ, 0x1, !UP0 ;  /* 0x00000001ff0b7887 */ /* 0x000fe4000c000000 */
[----:B------:R-:W-:-:S04]  /*1100*/  UISETP.NE.AND UP0, UPT, UR14, 0x1, UPT ;  /* 0x000000010e00788c */ /* 0x000fc8000bf05270 */
[----:B------:R-:W-:Y:S02]  /*1110*/  USEL UR10, UR5, 0x2, UP0 ;  /* 0x00000002050a7887 */ /* 0x000fe40008000000 */
[----:B------:R-:W-:-:S04]  /*1120*/  UISETP.NE.AND UP0, UPT, UR14, 0x2, UPT ;  /* 0x000000020e00788c */ /* 0x000fc8000bf05270 */
[----:B------:R-:W-:Y:S02]  /*1130*/  USEL UR4, UR4, 0x4, UP0 ;  /* 0x0000000404047887 */ /* 0x000fe40008000000 */
[----:B------:R-:W-:Y:S02]  /*1140*/  UISETP.NE.AND UP0, UPT, UR14, 0x3, UPT ;  /* 0x000000030e00788c */ /* 0x000fe4000bf05270 */
[----:B------:R-:W-:Y:S02]  /*1150*/  UIADD3 UR4, UPT, UPT, UR4, UR10, UR11 ;  /* 0x0000000a04047290 */ /* 0x000fe4000fffe00b */
        /* <DEDUP_REMOVED lines=10> */
[----:B------:R-:W-:-:S04]  /*1200*/  USEL UR5, UR13, 0x80, UP0 ;  /* 0x000000800d057887 */ /* 0x000fc80008000000 */
[----:B------:R-:W-:-:S06]  /*1210*/  UIADD3 UR4, UPT, UPT, UR4, UR5, URZ ;  /* 0x0000000504047290 */ /* 0x000fcc000fffe0ff */
[----:B------:R-:W-:-:S07]  /*1220*/  IMAD.U32 R2, RZ, RZ, UR4 ;  /* 0x00000004ff027e24 */ /* 0x000fce000f8e00ff */
.L_x_17:
[----:B------:R-:W1:Y:S01]  /*1230*/  S2UR UR60, SR_CTAID.Z ;  /* 0x00000000003c79c3 */ /* 0x000e620000002700 */
[----:B------:R-:W-:-:S09]  /*1240*/  UISETP.GE.AND UP0, UPT, UR19, 0x1, UPT ;  /* 0x000000011300788c */ /* 0x000fd2000bf06270 */
[----:B------:R-:W-:Y:S05]  /*1250*/  BRA.U !UP0, `(.L_x_18) ;  /* 0x0000000108d07547 */ /* 0x000fea000b800000 */
[----:B------:R-:W2:Y:S01]  /*1260*/  LDCU UR20, c[0x0][0xb0c] ;  /* 0x00016180ff1477ac */ /* 0x000ea20008000800 */
[----:B------:R-:W3:Y:S01]  /*1270*/  LDCU.128 UR12, c[0x0][0xb10] ;  /* 0x00016200ff0c77ac */ /* 0x000ee20008000c00 */
[----:B------:R-:W4:Y:S01]  /*1280*/  LDCU UR6, c[0x0][0x370] ;  /* 0x00006e00ff0677ac */ /* 0x000f220008000800 */
[----:B------:R-:W1:Y:S01]  /*1290*/  LDCU UR7, c[0x0][0x374] ;  /* 0x00006e80ff0777ac */ /* 0x000e620008000800 */
[----:B------:R-:W1:Y:S01]  /*12a0*/  LDCU UR21, c[0x0][0xb20] ;  /* 0x00016400ff1577ac */ /* 0x000e620008000800 */
[----:B--2---:R-:W-:Y:S02]  /*12b0*/  UISETP.NE.AND UP0, UPT, UR20, 0x1, UPT ;  /* 0x000000011400788c */ /* 0x004fe4000bf05270 */
[----:B---3--:R-:W-:Y:S01]  /*12c0*/  UIMAD.WIDE.U32 UR4, UR26, UR12, URZ ;  /* 0x0000000c1a0472a5 */ /* 0x008fe2000f8e00ff */
[----:B------:R-:W2:Y:S01]  /*12d0*/  LDCU.64 UR8, c[0x0][0xb28] ;  /* 0x00016500ff0877ac */ /* 0x000ea20008000a00 */
[----:B----4-:R-:W-:Y:S02]  /*12e0*/  UIMAD.WIDE.U32 UR10, UR6, UR12, URZ ;  /* 0x0000000c060a72a5 */ /* 0x010fe4000f8e00ff */
[----:B------:R-:W-:-:S02]  /*12f0*/  USHF.R.U32.HI UR5, URZ, UR13, UR5 ;  /* 0x0000000dff057299 */ /* 0x000fc40008011605 */
[----:B------:R-:W-:Y:S02]  /*1300*/  UISETP.NE.AND UP2, UPT, UR19, 0x1, UPT ;  /* 0x000000011300788c */ /* 0x000fe4000bf45270 */
[----:B------:R-:W-:Y:S01]  /*1310*/  USEL UR5, UR26, UR5, !UP0 ;  /* 0x000000051a057287 */ /* 0x000fe2000c000000 */
[----:B------:R-:W-:Y:S01]  /*1320*/  UMOV UR10, UR11 ;  /* 0x0000000b000a7c82 */ /* 0x000fe20008000000 */
[----:B------:R-:W-:Y:S02]  /*1330*/  UIMAD.WIDE.U32 UR16, UR27, UR15, URZ ;  /* 0x0000000f1b1072a5 */ /* 0x000fe4000f8e00ff */
[----:B------:R-:W-:Y:S02]  /*1340*/  @UP0 USHF.R.U32.HI UR6, URZ, UR13, UR10 ;  /* 0x0000000dff060299 */ /* 0x000fe4000801160a */
[----:B------:R-:W-:Y:S02]  /*1350*/  UISETP.NE.AND UP0, UPT, UR14, 0x1, UPT ;  /* 0x000000010e00788c */ /* 0x000fe4000bf05270 */
[----:B-1----:R-:W-:-:S02]  /*1360*/  UIMAD.WIDE.U32 UR10, UR7, UR15, URZ ;  /* 0x0000000f070a72a5 */ /* 0x002fc4000f8e00ff */
[----:B--2---:R-:W-:Y:S01]  /*1370*/  UIMAD.WIDE.U32 UR12, UR6, UR8, URZ ;  /* 0x00000008060c72a5 */ /* 0x004fe2000f8e00ff */
[----:B------:R-:W-:Y:S02]  /*1380*/  UMOV UR4, UR17 ;  /* 0x0000001100047c82 */ /* 0x000fe40008000000 */
[----:B------:R-:W-:Y:S02]  /*1390*/  USHF.R.U32.HI UR4, URZ, UR21, UR4 ;  /* 0x00000015ff047299 */ /* 0x000fe40008011604 */
[----:B------:R-:W-:Y:S02]  /*13a0*/  UMOV UR10, UR11 ;  /* 0x0000000b000a7c82 */ /* 0x000fe40008000000 */
[----:B------:R-:W-:Y:S01]  /*13b0*/  UMOV UR12, UR13 ;  /* 0x0000000d000c7c82 */ /* 0x000fe20008000000 */
[----:B------:R-:W-:Y:S02]  /*13c0*/  @UP0 USHF.R.U32.HI UR7, URZ, UR21, UR10 ;  /* 0x00000015ff070299 */ /* 0x000fe4000801160a */
[----:B------:R-:W-:-:S02]  /*13d0*/  USEL UR4, UR27, UR4, !UP0 ;  /* 0x000000041b047287 */ /* 0x000fc4000c000000 */
[----:B------:R-:W-:Y:S02]  /*13e0*/  UIMAD.WIDE.U32 UR10, UR7, UR8, URZ ;  /* 0x00000008070a72a5 */ /* 0x000fe4000f8e00ff */
[----:B------:R-:W-:Y:S02]  /*13f0*/  @UP2 USHF.R.U32.HI UR6, URZ, UR9, UR12 ;  /* 0x00000009ff062299 */ /* 0x000fe4000801160c */
[----:B------:R-:W-:-:S03]  /*1400*/  UIMAD.WIDE.U32 UR12, UR4, UR8, URZ ;  /* 0x00000008040c72a5 */ /* 0x000fc6000f8e00ff */
[----:B------:R-:W-:Y:S02]  /*1410*/  UMOV UR10, UR11 ;  /* 0x0000000b000a7c82 */ /* 0x000fe40008000000 */
[----:B------:R-:W-:Y:S02]  /*1420*/  @UP2 USHF.R.U32.HI UR7, URZ, UR9, UR10 ;  /* 0x00000009ff072299 */ /* 0x000fe4000801160a */
[----:B------:R-:W-:Y:S02]  /*1430*/  UIMAD UR10, UR6, UR19, URZ ;  /* 0x00000013060a72a4 */ /* 0x000fe4000f8e02ff */
[----:B------:R-:W-:-:S04]  /*1440*/  UIMAD UR7, UR7, UR19, URZ ;  /* 0x00000013070772a4 */ /* 0x000fc8000f8e02ff */
[----:B------:R-:W-:-:S03]  /*1450*/  UISETP.GE.AND UP0, UPT, UR4, UR7, UPT ;  /* 0x000000070400728c */ /* 0x000fc6000bf06270 */
[----:B------:R-:W-:Y:S01]  /*1460*/  UMOV UR7, UR13 ;  /* 0x0000000d00077c82 */ /* 0x000fe20008000000 */
[----:B------:R-:W-:Y:S02]  /*1470*/  UISETP.GE.OR UP0, UPT, UR5, UR10, UP0 ;  /* 0x0000000a0500728c */ /* 0x000fe40008706670 */
[----:B------:R-:W-:Y:S02]  /*1480*/  UIMAD.WIDE.U32 UR10, UR5, UR8, URZ ;  /* 0x00000008050a72a5 */ /* 0x000fe4000f8e00ff */
[----:B------:R-:W-:Y:S02]  /*1490*/  USHF.R.U32.HI UR7, URZ, UR9, UR7 ;  /* 0x00000009ff077299 */ /* 0x000fe40008011607 */
[----:B------:R-:W-:Y:S02]  /*14a0*/  UIADD3 UR10, UPT, UPT, -UR4, URZ, URZ ;  /* 0x000000ff040a7290 */ /* 0x000fe4000fffe1ff */
[----:B------:R-:W-:Y:S02]  /*14b0*/  USEL UR7, UR4, UR7, !UP2 ;  /* 0x0000000704077287 */ /* 0x000fe4000d000000 */
[----:B------:R-:W-:Y:S01]  /*14c0*/  UIMAD UR10, UR14, UR10, UR27 ;  /* 0x0000000a0e0a72a4 */ /* 0x000fe2000f8e021b */
[----:B------:R-:W-:Y:S01]  /*14d0*/  @!UP0 UMOV UR8, UR11 ;  /* 0x0000000b00088c82 */ /* 0x000fe20008000000 */
[----:B------:R-:W-:-:S02]  /*14e0*/  UIADD3 UR11, UPT, UPT, -UR5, URZ, URZ ;  /* 0x000000ff050b7290 */ /* 0x000fc4000fffe1ff */
[----:B------:R-:W-:Y:S02]  /*14f0*/  @!UP0 USHF.R.U32.HI UR8, URZ, UR9, UR8 ;  /* 0x00000009ff088299 */ /* 0x000fe40008011608 */
[----:B------:R-:W-:Y:S02]  /*1500*/  UIADD3 UR9, UPT, UPT, -UR7, URZ, URZ ;  /* 0x000000ff07097290 */ /* 0x000fe4000fffe1ff */
[----:B------:R-:W-:Y:S02]  /*1510*/  @!UP0 USEL UR8, UR5, UR8, !UP2 ;  /* 0x0000000805088287 */ /* 0x000fe4000d000000 */
[----:B------:R-:W-:Y:S02]  /*1520*/  UIMAD UR9, UR19, UR9, UR4 ;  /* 0x00000009130972a4 */ /* 0x000fe4000f8e0204 */
[----:B------:R-:W-:Y:S02]  /*1530*/  @!UP0 UIADD3 UR7, UPT, UPT, UR7, -UR8, URZ ;  /* 0x8000000807078290 */ /* 0x000fe4000fffe0ff */
[----:B------:R-:W-:-:S02]  /*1540*/  @!UP0 UIMAD UR6, UR9, UR6, UR8 ;  /* 0x00000006090682a4 */ /* 0x000fc4000f8e0208 */
[----:B------:R-:W-:Y:S02]  /*1550*/  @!UP0 UIMAD UR4, UR7, UR19, UR5 ;  /* 0x00000013070482a4 */ /* 0x000fe4000f8e0205 */
[----:B------:R-:W-:Y:S02]  /*1560*/  UIMAD UR26, UR20, UR11, UR26 ;  /* 0x0000000b141a72a4 */ /* 0x000fe4000f8e021a */
[----:B------:R-:W-:Y:S01]  /*1570*/  UIMAD UR27, UR4, UR14, UR10 ;  /* 0x0000000e041b72a4 */ /* 0x000fe2000f8e020a */
[----:B------:R-:W-:Y:S02]  /*1580*/  @!UP0 UMOV UR5, UR6 ;  /* 0x0000000600058c82 */ /* 0x000fe40008000000 */
[----:B------:R-:W-:-:S12]  /*1590*/  UIMAD UR26, UR5, UR20, UR26 ;  /* 0x00000014051a72a4 */ /* 0x000fd8000f8e021a */
.L_x_18:
[----:B------:R-:W-:-:S09]  /*15a0*/  UISETP.NE.AND UP0, UPT, UR22, 0x1, UPT ;  /* 0x000000011600788c */ /* 0x000fd2000bf05270 */
[----:B------:R-:W-:Y:S05]  /*15b0*/  BRA.U UP0, `(.L_x_19) ;  /* 0x0000000100407547 */ /* 0x000fea000b800000 */
[----:B------:R-:W2:Y:S01]  /*15c0*/  LDCU.128 UR8, c[0x0][0xb10] ;  /* 0x00016200ff0877ac */ /* 0x000ea20008000c00 */
[----:B------:R-:W3:Y:S01]  /*15d0*/  LDCU UR12, c[0x0][0xb0c] ;  /* 0x00016180ff0c77ac */ /* 0x000ee20008000800 */
[----:B------:R-:W4:Y:S01]  /*15e0*/  LDCU UR13, c[0x0][0xb20] ;  /* 0x00016400ff0d77ac */ /* 0x000f220008000800 */
[----:B--2---:R-:W-:Y:S02]  /*15f0*/  UIMAD.WIDE.U32 UR4, UR26, UR8, URZ ;  /* 0x000000081a0472a5 */ /* 0x004fe4000f8e00ff */
[----:B------:R-:W-:Y:S02]  /*1600*/  UIMAD.WIDE.U32 UR6, UR27, UR11, URZ ;  /* 0x0000000b1b0672a5 */ /* 0x000fe4000f8e00ff */
[----:B---3--:R-:W-:Y:S02]  /*1610*/  UISETP.NE.AND UP0, UPT, UR12, 0x1, UPT ;  /* 0x000000010c00788c */ /* 0x008fe4000bf05270 */
[----:B------:R-:W-:-:S03]  /*1620*/  USHF.R.U32.HI UR5, URZ, UR9, UR5 ;  /* 0x00000009ff057299 */ /* 0x000fc60008011605 */
[----:B------:R-:W-:Y:S01]  /*1630*/  UMOV UR4, UR7 ;  /* 0x0000000700047c82 */ /* 0x000fe20008000000 */
[----:B------:R-:W-:Y:S02]  /*1640*/  USEL UR5, UR26, UR5, !UP0 ;  /* 0x000000051a057287 */ /* 0x000fe4000c000000 */
[----:B------:R-:W-:Y:S02]  /*1650*/  UISETP.NE.AND UP0, UPT, UR10, 0x1, UPT ;  /* 0x000000010a00788c */ /* 0x000fe4000bf05270 */
[----:B----4-:R-:W-:-:S04]  /*1660*/  USHF.R.U32.HI UR4, URZ, UR13, UR4 ;  /* 0x0000000dff047299 */ /* 0x010fc80008011604 */
[----:B------:R-:W-:-:S04]  /*1670*/  USEL UR4, UR27, UR4, !UP0 ;  /* 0x000000041b047287 */ /* 0x000fc8000c000000 */
[----:B------:R-:W-:Y:S02]  /*1680*/  UIADD3 UR6, UPT, UPT, UR5, -UR4, URZ ;  /* 0x8000000405067290 */ /* 0x000fe4000fffe0ff */
[----:B------:R-:W-:Y:S02]  /*1690*/  UIADD3 UR4, UPT, UPT, -UR5, UR4, URZ ;  /* 0x0000000405047290 */ /* 0x000fe4000fffe1ff */
[----:B------:R-:W-:Y:S02]  /*16a0*/  UIMAD UR27, UR6, UR10, UR27 ;  /* 0x0000000a061b72a4 */ /* 0x000fe4000f8e021b */
[----:B------:R-:W-:-:S12]  /*16b0*/  UIMAD UR26, UR4, UR12, UR26 ;  /* 0x0000000c041a72a4 */ /* 0x000fd8000f8e021a */
.L_x_19:
[----:B------:R-:W-:Y:S01]  /*16c0*/  UISETP.NE.AND UP0, UPT, UR18, 0x2, UPT ;  /* 0x000000021200788c */ /* 0x000fe2000bf05270 */
[----:B------:R-:W-:Y:S09]  /*16d0*/  BRA.U !UP6, `(.L_x_20) ;  /* 0x000000010e0c7547 */ /* 0x000ff2000b800000 */
[----:B------:R-:W-:Y:S01]  /*16e0*/  UCGABAR_WAIT ;  /* 0x0000000000007dc7 */ /* 0x000fe20008000000 */
[----:B------:R-:W-:Y:S01]  /*16f0*/  CCTL.IVALL ;  /* 0x00000000ff00798f */ /* 0x000fe20002000000 */
[----:B------:R-:W-:Y:S05]  /*1700*/  BRA `(.L_x_21) ;  /* 0x0000000000047947 */ /* 0x000fea0003800000 */
.L_x_20:
[----:B------:R-:W-:Y:S06]  /*1710*/  BAR.SYNC.DEFER_BLOCKING 0x0 ;  /* 0x0000000000007b1d */ /* 0x000fec0000010000 */
.L_x_21:
[----:B------:R-:W-:Y:S05]  /*1720*/  BRA.U UP0, `(.L_x_22) ;  /* 0x0000001500d47547 */ /* 0x000fea000b800000 */
[----:B------:R-:W2:Y:S01]  /*1730*/  LDCU UR6, c[0x0][0x38c] ;  /* 0x00007180ff0677ac */ /* 0x000ea20008000800 */
[----:B------:R-:W-:Y:S01]  /*1740*/  PLOP3.LUT P2, PT, PT, PT, UP3, 0x80, 0x8 ;  /* 0x000000000008781c */ /* 0x000fe20003f4f038 */
[----:B------:R-:W-:Y:S01]  /*1750*/  IMAD.MOV.U32 R12, RZ, RZ, 0x1 ;  /* 0x00000001ff0c7424 */ /* 0x000fe200078e00ff */
[----:B------:R-:W-:Y:S01]  /*1760*/  ISETP.EQ.OR P3, PT, R0, RZ, P4 ;  /* 0x000000ff0000720c */ /* 0x000fe20002762670 */
[----:B------:R-:W-:Y:S01]  /*1770*/  UISETP.NE.AND UP1, UPT, UR18, URZ, UPT ;  /* 0x000000ff1200728c */ /* 0x000fe2000bf25270 */
[----:B------:R-:W-:Y:S01]  /*1780*/  PLOP3.LUT P2, PT, P2, PT, PT, 0x8, 0x80 ;  /* 0x000000000080781c */ /* 0x000fe2000174e170 */
[----:B------:R-:W-:Y:S01]  /*1790*/  USEL UR38, URZ, 0x1, UP5 ;  /* 0x00000001ff267887 */ /* 0x000fe2000a800000 */
[----:B------:R-:W-:Y:S01]  /*17a0*/  CS2R R10, SRZ ;  /* 0x00000000000a7805 */ /* 0x000fe2000001ff00 */
[----:B------:R-:W-:Y:S01]  /*17b0*/  IMAD.MOV.U32 R9, RZ, RZ, RZ ;  /* 0x000000ffff097224 */ /* 0x000fe200078e00ff */
[----:B------:R-:W3:Y:S01]  /*17c0*/  LDCU UR62, c[0x0][0x370] ;  /* 0x00006e00ff3e77ac */ /* 0x000ee20008000800 */
[----:B------:R-:W-:Y:S01]  /*17d0*/  IMAD.MOV.U32 R8, RZ, RZ, 0x1 ;  /* 0x00000001ff087424 */ /* 0x000fe200078e00ff */
[----:B------:R-:W4:Y:S01]  /*17e0*/  LDCU.64 UR46, c[0x0][0x348] ;  /* 0x00006900ff2e77ac */ /* 0x000f220008000a00 */
[----:B------:R-:W-:-:S02]  /*17f0*/  USHF.R.U32.HI UR66, URZ, 0x5, UR29 ;  /* 0x00000005ff427899 */ /* 0x000fc4000801161d */
[----:B--2---:R-:W-:Y:S02]  /*1800*/  UIADD3 UR5, UPT, UPT, UR6, 0x7f, URZ ;  /* 0x0000007f06057890 */ /* 0x004fe4000fffe0ff */
[----:B------:R-:W-:Y:S02]  /*1810*/  UIADD3 UR67, UPT, UPT, UR6, 0xfe, URZ ;  /* 0x000000fe06437890 */ /* 0x000fe4000fffe0ff */
[----:B------:R-:W-:Y:S01]  /*1820*/  USHF.R.S32.HI UR4, URZ, 0x1f, UR5 ;  /* 0x0000001fff047899 */ /* 0x000fe20008011405 */
[----:B------:R-:W2:Y:S03]  /*1830*/  LDCU UR61, c[0x0][0x374] ;  /* 0x00006e80ff3d77ac */ /* 0x000ea60008000800 */
[----:B------:R-:W-:Y:S02]  /*1840*/  ULEA.HI UR4, UR4, UR5, URZ, 0x7 ;  /* 0x0000000504047291 */ /* 0x000fe4000f8f38ff */
[----:B------:R-:W-:-:S02]  /*1850*/  USEL UR38, UR38, 0x2, UP1 ;  /* 0x0000000226267887 */ /* 0x000fc40008800000 */
[----:B------:R-:W-:Y:S02]  /*1860*/  USHF.R.S32.HI UR64, URZ, 0x7, UR4 ;  /* 0x00000007ff407899 */ /* 0x000fe40008011404 */
[----:B------:R-:W-:Y:S02]  /*1870*/  UIADD3 UR4, UPT, UPT, UR6, -0x1, URZ ;  /* 0xffffffff06047890 */ /* 0x000fe4000fffe0ff */
[----:B------:R-:W-:Y:S02]  /*1880*/  UISETP.LT.U32.AND UP0, UPT, UR64, 0x3, UPT ;  /* 0x000000034000788c */ /* 0x000fe4000bf01070 */
[----:B------:R-:W-:Y:S02]  /*1890*/  UISETP.GE.U32.AND UP2, UPT, UR4, -0xff, UPT ;  /* 0xffffff010400788c */ /* 0x000fe4000bf46070 */
[----:B------:R-:W-:Y:S01]  /*18a0*/  USEL UR63, UR64, 0x3, UP0 ;  /* 0x00000003403f7887 */ /* 0x000fe20008000000 */
[----:B------:R-:W-:-:S03]  /*18b0*/  UMOV UR23, URZ ;  /* 0x000000ff00177c82 */ /* 0x000fc60008000000 */
[----:B------:R-:W-:Y:S02]  /*18c0*/  UIADD3 UR37, UPT, UPT, UR63, -0x1, URZ ;  /* 0xffffffff3f257890 */ /* 0x000fe4000fffe0ff */
[----:B------:R-:W-:-:S03]  /*18d0*/  UIADD3 UR65, UPT, UPT, UR64, -UR63, URZ ;  /* 0x8000003f40417290 */ /* 0x000fc6000fffe0ff */
[----:B------:R-:W-:-:S04]  /*18e0*/  @UP2 UIADD3 UR37, UPT, UPT, UR63, URZ, URZ ;  /* 0x000000ff3f252290 */ /* 0x000fc8000fffe0ff */
[----:B--234-:R-:W-:-:S12]  /*18f0*/  UIADD3 UR37, UPT, UPT, UR37, 0x1, URZ ;  /* 0x0000000125257890 */ /* 0x01cfd8000fffe0ff */
.L_x_46:
[----:B------:R-:W-:Y:S01]  /*1900*/  UISETP.NE.AND UP0, UPT, UR55, URZ, UPT ;  /* 0x000000ff3700728c */ /* 0x000fe2000bf05270 */
[----:B------:R-:W2:Y:S08]  /*1910*/  S2UR UR55, SR_CgaCtaId ;  /* 0x00000000003779c3 */ /* 0x000eb00000008800 */
[----:B---3--:R-:W-:Y:S05]  /*1920*/  BRA.U UP0, `(.L_x_23) ;  /* 0x0000000100347547 */ /* 0x008fea000b800000 */
[----:B------:R-:W3:Y:S01]  /*1930*/  S2R R0, SR_CgaCtaId ;  /* 0x0000000000007919 */ /* 0x000ee20000008800 */
[----:B------:R-:W-:-:S04]  /*1940*/  MOV R2, 0x400 ;  /* 0x0000040000027802 */ /* 0x000fc80000000f00 */
[----:B---3--:R-:W-:Y:S02]  /*1950*/  LEA R0, R0, R2, 0x18 ;  /* 0x0000000200007211 */ /* 0x008fe400078ec0ff */
[----:B------:R-:W-:-:S03]  /*1960*/  SHF.L.U32 R2, R8, 0x1f, RZ ;  /* 0x0000001f08027819 */ /* 0x000fc600000006ff */
[----:B------:R-:W-:-:S04]  /*1970*/  IMAD R0, R9, 0x8, R0 ;  /* 0x0000000809007824 */ /* 0x000fc800078e0200 */
[----:B------:R-:W3:Y:S02]  /*1980*/  SYNCS.PHASECHK.TRANS64.TRYWAIT P0, [R0+URZ+0xe0], R2 ;  /* 0x0000e002000075a7 */ /* 0x000ee400080011ff */
[----:B---3--:R-:W-:Y:S05]  /*1990*/  @!P0 BRA `(.L_x_24) ;  /* 0x0000006400408947 */ /* 0x008fea0003800000 */
.L_x_125:
[----:B------:R-:W-:Y:S01]  /*19a0*/  VIADD R9, R9, 0x1 ;  /* 0x0000000109097836 */ /* 0x000fe20000000000 */
[----:B------:R3:W-:Y:S04]  /*19b0*/  SYNCS.ARRIVE.TRANS64.A1T0 RZ, [R0+URZ+0xd0], RZ ;  /* 0x0000d0ff00ff79a7 */ /* 0x0007e800081000ff */
[----:B------:R-:W-:-:S04]  /*19c0*/  ISETP.NE.AND P0, PT, R9, 0x2, PT ;  /* 0x000000020900780c */ /* 0x000fc80003f05270 */
[----:B------:R-:W-:Y:S02]  /*19d0*/  SEL R9, R9, RZ, P0 ;  /* 0x000000ff09097207 */ /* 0x000fe40000000000 */
[----:B---3--:R-:W-:-:S04]  /*19e0*/  SEL R0, RZ, 0x1, P0 ;  /* 0x00000001ff007807 */ /* 0x008fc80000000000 */
[----:B------:R-:W-:-:S07]  /*19f0*/  LOP3.LUT R8, R8, R0, RZ, 0x3c, !PT ;  /* 0x0000000008087212 */ /* 0x000fce00078e3cff */
.L_x_23:
[----:B------:R-:W-:Y:S01]  /*1a00*/  UMOV UR21, 0x400 ;  /* 0x0000040000157882 */ /* 0x000fe20000000000 */
[----:B------:R-:W-:Y:S01]  /*1a10*/  SHF.L.U32 R0, R12, 0x1f, RZ ;  /* 0x0000001f0c007819 */ /* 0x000fe200000006ff */
[----:B--2---:R-:W-:Y:S02]  /*1a20*/  ULEA UR21, UR55, UR21, 0x18 ;  /* 0x0000001537157291 */ /* 0x004fe4000f8ec0ff */
[----:B------:R-:W-:Y:S02]  /*1a30*/  UISETP.GE.U32.AND UP0, UPT, UR67, 0xff, UPT ;  /* 0x000000ff4300788c */ /* 0x000fe4000bf06070 */
[----:B------:R-:W-:Y:S02]  /*1a40*/  ULEA UR4, UR23, UR21, 0x3 ;  /* 0x0000001517047291 */ /* 0x000fe4000f8e18ff */
[----:B------:R-:W-:Y:S02]  /*1a50*/  USHF.L.U32 UR59, UR26, 0x6, URZ ;  /* 0x000000061a3b7899 */ /* 0x000fe400080006ff */
[----:B------:R-:W-:Y:S01]  /*1a60*/  ULEA UR27, UR27, UR66, 0x6 ;  /* 0x000000421b1b7291 */ /* 0x000fe2000f8e30ff */
[----:B------:R-:W-:-:S04]  /*1a70*/  UMOV UR13, URZ ;  /* 0x000000ff000d7c82 */ /* 0x000fc80008000000 */
[----:B------:R2:W3:Y:S01]  /*1a80*/  SYNCS.PHASECHK.TRANS64.TRYWAIT P1, [UR4+0x18], R0 ;  /* 0x00001800ff0075a7 */ /* 0x0004e20008021104 */
[----:B------:R-:W-:Y:S06]  /*1a90*/  BRA.U !UP0, `(.L_x_25) ;  /* 0x0000000508587547 */ /* 0x000fec000b800000 */
[----:B------:R-:W-:Y:S01]  /*1aa0*/  UMOV UR22, URZ ;  /* 0x000000ff00167c82 */ /* 0x000fe20008000000 */
[----:B------:R-:W-:-:S05]  /*1ab0*/  UMOV UR6, UR23 ;  /* 0x0000001700067c82 */ /* 0x000fca0008000000 */
.L_x_33:
[----:B------:R-:W-:Y:S01]  /*1ac0*/  ULEA UR57, UR6, UR21, 0x3 ;  /* 0x0000001506397291 */ /* 0x000fe2000f8e18ff */
[----:B---3--:R-:W-:Y:S01]  /*1ad0*/  @!P4 MOV R2, 0x10000 ;  /* 0x000100000002c802 */ /* 0x008fe20000000f00 */
[----:B-123--:R-:W-:Y:S10]  /*1ae0*/  @P1 BRA `(.L_x_26) ;  /* 0x00000000000c1947 */ /* 0x00eff40003800000 */
[----:B------:R-:W-:-:S04]  /*1af0*/  SHF.L.U32 R3, R12, 0x1f, RZ ;  /* 0x0000001f0c037819 */ /* 0x000fc800000006ff */
[----:B------:R-:W3:Y:S02]  /*1b00*/  SYNCS.PHASECHK.TRANS64.TRYWAIT P0, [UR57+0x18], R3 ;  /* 0x00001803ff0075a7 */ /* 0x000ee40008001139 */
[----:B---3--:R-:W-:Y:S05]  /*1b10*/  @!P0 BRA `(.L_x_27) ;  /* 0x0000006000f48947 */ /* 0x008fea0003800000 */
.L_x_26:
[----:B------:R3:W-:Y:S01]  /*1b20*/  @!P4 SYNCS.ARRIVE.TRANS64 RZ, [UR57], R2 ;  /* 0x00000002ffffc9a7 */ /* 0x0007e20008000039 */
[----:B------:R-:W-:-:S04]  /*1b30*/  ULOP3.LUT UR4, UR38, 0x2, URZ, 0xfc, !UPT ;  /* 0x0000000226047892 */ /* 0x000fc8000f8efcff */
[----:B------:R-:W-:-:S09]  /*1b40*/  UISETP.NE.AND UP0, UPT, UR4, 0x2, UPT ;  /* 0x000000020400788c */ /* 0x000fd2000bf05270 */
[----:B------:R-:W-:Y:S05]  /*1b50*/  BRA.U UP0, `(.L_x_28) ;  /* 0x0000000100047547 */ /* 0x000fea000b800000 */
[----:B-1----:R-:W-:Y:S05]  /*1b60*/  BPT.TRAP 0x1 ;  /* 0x000000040000795c */ /* 0x002fea0000300000 */
.L_x_28:
[----:B------:R-:W-:Y:S04]  /*1b70*/  BSSY.RECONVERGENT B0, `(.L_x_29) ;  /* 0x0000003000007945 */ /* 0x000fe80003800200 */
[----:B------:R-:W-:Y:S05]  /*1b80*/  @P3 BRA `(.L_x_30) ;  /* 0x0000000000043947 */ /* 0x000fea0003800000 */
[----:B-1----:R-:W-:Y:S05]  /*1b90*/  BPT.TRAP 0x1 ;  /* 0x000000040000795c */ /* 0x002fea0000300000 */
.L_x_30:
[----:B-1----:R-:W-:Y:S05]  /*1ba0*/  BSYNC.RECONVERGENT B0 ;  /* 0x0000000000007941 */ /* 0x002fea0003800200 */
.L_x_29:
[----:B------:R-:W-:Y:S01]  /*1bb0*/  UIADD3 UR4, UPT, UPT, UR6, 0x1, URZ ;  /* 0x0000000106047890 */ /* 0x000fe2000fffe0ff */
[----:B------:R-:W-:Y:S01]  /*1bc0*/  BSSY.RECONVERGENT B0, `(.L_x_31) ;  /* 0x000003e000007945 */ /* 0x000fe20003800200 */
[----:B------:R-:W-:Y:S02]  /*1bd0*/  ELECT P0, URZ, PT ;  /* 0x0000000000ff782f */ /* 0x000fe40003800000 */
[----:B------:R-:W-:-:S04]  /*1be0*/  UISETP.NE.AND UP0, UPT, UR4, 0x3, UPT ;  /* 0x000000030400788c */ /* 0x000fc8000bf05270 */
[----:B------:R-:W-:Y:S02]  /*1bf0*/  USEL UR5, URZ, 0x1, UP0 ;  /* 0x00000001ff057887 */ /* 0x000fe40008000000 */
[----:B------:R-:W-:-:S04]  /*1c00*/  USEL UR23, UR4, URZ, UP0 ;  /* 0x000000ff04177287 */ /* 0x000fc80008000000 */
[----:B------:R-:W-:Y:S01]  /*1c10*/  ULEA UR4, UR23, UR21, 0x3 ;  /* 0x0000001517047291 */ /* 0x000fe2000f8e18ff */
[----:B------:R-:W-:-:S04]  /*1c20*/  LOP3.LUT R12, R12, UR5, RZ, 0x3c, !PT ;  /* 0x000000050c0c7c12 */ /* 0x000fc8000f8e3cff */
[----:B--2---:R-:W-:-:S04]  /*1c30*/  SHF.L.U32 R0, R12, 0x1f, RZ ;  /* 0x0000001f0c007819 */ /* 0x004fc800000006ff */
[----:B------:R1:W2:Y:S01]  /*1c40*/  SYNCS.PHASECHK.TRANS64.TRYWAIT P1, [UR4+0x18], R0 ;  /* 0x00001800ff0075a7 */ /* 0x0002a20008021104 */
[----:B------:R-:W-:Y:S05]  /*1c50*/  @!P0 BRA `(.L_x_32) ;  /* 0x0000000000d08947 */ /* 0x000fea0003800000 */
[----:B------:R-:W-:Y:S02]  /*1c60*/  ULEA UR32, UR6, UR21, 0xf ;  /* 0x0000001506207291 */ /* 0x000fe4000f8e78ff */
[----:B------:R-:W-:Y:S02]  /*1c70*/  UIADD3 UR4, UP1, UPT, UR46, 0x80, URZ ;  /* 0x000000802e047890 */ /* 0x000fe4000ff3e0ff */
[----:B------:R-:W-:Y:S02]  /*1c80*/  ULEA UR7, UR6, UR29, 0xd ;  /* 0x0000001d06077291 */ /* 0x000fe4000f8e68ff */
[----:B------:R-:W-:Y:S02]  /*1c90*/  USHF.L.U32 UR58, UR22, 0x7, URZ ;  /* 0x00000007163a7899 */ /* 0x000fe400080006ff */
[----:B------:R-:W-:Y:S02]  /*1ca0*/  UIADD3 UR14, UP0, UPT, UR46, 0x180, URZ ;  /* 0x000001802e0e7890 */ /* 0x000fe4000ff1e0ff */
[----:B------:R-:W-:-:S02]  /*1cb0*/  UIADD3.X UR5, UPT, UPT, URZ, UR47, URZ, UP1, !UPT ;  /* 0x0000002fff057290 */ /* 0x000fc40008ffe4ff */
[----:B------:R-:W-:Y:S02]  /*1cc0*/  ULEA UR7, UR7, UR21, 0x2 ;  /* 0x0000001507077291 */ /* 0x000fe4000f8e10ff */
[----:B------:R-:W-:Y:S02]  /*1cd0*/  UIADD3 UR56, UPT, UPT, UR32, 0x6800, URZ ;  /* 0x0000680020387890 */ /* 0x000fe4000fffe0ff */
[----:B------:R-:W-:Y:S02]  /*1ce0*/  UIADD3 UR50, UPT, UPT, UR58, 0x20, URZ ;  /* 0x000000203a327890 */ /* 0x000fe4000fffe0ff */
[----:B------:R-:W-:Y:S02]  /*1cf0*/  UIADD3 UR48, UPT, UPT, UR32, 0x8800, URZ ;  /* 0x0000880020307890 */ /* 0x000fe4000fffe0ff */
[----:B------:R-:W-:Y:S02]  /*1d00*/  UIADD3 UR42, UPT, UPT, UR58, 0x40, URZ ;  /* 0x000000403a2a7890 */ /* 0x000fe4000fffe0ff */
[----:B------:R-:W-:-:S02]  /*1d10*/  UIADD3 UR40, UPT, UPT, UR32, 0xa800, URZ ;  /* 0x0000a80020287890 */ /* 0x000fc4000fffe0ff */
[----:B------:R-:W-:Y:S02]  /*1d20*/  UIADD3 UR34, UPT, UPT, UR58, 0x60, URZ ;  /* 0x000000603a227890 */ /* 0x000fe4000fffe0ff */
[----:B------:R-:W-:Y:S02]  /*1d30*/  UIADD3 UR32, UPT, UPT, UR32, 0xc800, URZ ;  /* 0x0000c80020207890 */ /* 0x000fe4000fffe0ff */
[----:B------:R-:W-:Y:S02]  /*1d40*/  UIADD3.X UR15, UPT, UPT, URZ, UR47, URZ, UP0, !UPT ;  /* 0x0000002fff0f7290 */ /* 0x000fe400087fe4ff */
[----:B------:R-:W-:Y:S02]  /*1d50*/  UIADD3 UR24, UPT, UPT, UR7, 0x1e800, URZ ;  /* 0x0001e80007187890 */ /* 0x000fe4000fffe0ff */
[----:B------:R-:W-:Y:S01]  /*1d60*/  UIADD3 UR8, UPT, UPT, UR7, 0x20800, URZ ;  /* 0x0002080007087890 */ /* 0x000fe2000fffe0ff */
[----:B------:R-:W-:Y:S01]  /*1d70*/  UMOV UR30, 0x0 ;  /* 0x00000000001e7882 */ /* 0x000fe20000000000 */
[----:B------:R-:W-:Y:S01]  /*1d80*/  UMOV UR31, 0x10000000 ;  /* 0x10000000001f7882 */ /* 0x000fe20000000000 */
[----:B------:R-:W-:Y:S01]  /*1d90*/  UMOV UR49, UR57 ;  /* 0x0000003900317c82 */ /* 0x000fe20008000000 */
[----:B------:R-:W-:Y:S01]  /*1da0*/  UMOV UR51, UR59 ;  /* 0x0000003b00337c82 */ /* 0x000fe20008000000 */
[----:B------:R-:W-:Y:S01]  /*1db0*/  UMOV UR52, UR60 ;  /* 0x0000003c00347c82 */ /* 0x000fe20008000000 */
[----:B------:R-:W-:Y:S01]  /*1dc0*/  UMOV UR41, UR57 ;  /* 0x0000003900297c82 */ /* 0x000fe20008000000 */
[----:B------:R-:W-:Y:S01]  /*1dd0*/  UMOV UR43, UR59 ;  /* 0x0000003b002b7c82 */ /* 0x000fe20008000000 */
[----:B------:R-:W-:Y:S01]  /*1de0*/  UMOV UR44, UR60 ;  /* 0x0000003c002c7c82 */ /* 0x000fe20008000000 */
[----:B------:R-:W-:Y:S01]  /*1df0*/  UTMALDG.3D [UR56], [UR4], desc[UR30] ;  /* 0x00001e38040075b4 */ /* 0x000fe20008011000 */
[----:B------:R-:W-:Y:S01]  /*1e00*/  UMOV UR33, UR57 ;  /* 0x0000003900217c82 */ /* 0x000fe20008000000 */
[----:B------:R-:W-:Y:S01]  /*1e10*/  UMOV UR35, UR59 ;  /* 0x0000003b00237c82 */ /* 0x000fe20008000000 */
[----:B------:R-:W-:Y:S01]  /*1e20*/  UMOV UR36, UR60 ;  /* 0x0000003c00247c82 */ /* 0x000fe20008000000 */
[----:B------:R-:W-:Y:S01]  /*1e30*/  UMOV UR13, 0xff0000 ;  /* 0x00ff0000000d7882 */ /* 0x000fe20000000000 */
[----:B------:R-:W-:Y:S01]  /*1e40*/  UMOV UR25, UR57 ;  /* 0x0000003900197c82 */ /* 0x000fe20008000000 */
[----:B------:R-:W-:Y:S01]  /*1e50*/  UMOV UR28, UR60 ;  /* 0x0000003c001c7c82 */ /* 0x000fe20008000000 */
[----:B------:R-:W-:Y:S01]  /*1e60*/  UMOV UR26, UR58 ;  /* 0x0000003a001a7c82 */ /* 0x000fe20008000000 */
[----:B------:R-:W-:Y:S01]  /*1e70*/  UTMALDG.3D [UR48], [UR4], desc[UR30] ;  /* 0x00001e30040075b4 */ /* 0x000fe20008011000 */
[----:B------:R-:W-:Y:S01]  /*1e80*/  UMOV UR9, UR57 ;  /* 0x0000003900097c82 */ /* 0x000fe20008000000 */
[----:B------:R-:W-:Y:S01]  /*1e90*/  UMOV UR11, UR27 ;  /* 0x0000001b000b7c82 */ /* 0x000fe20008000000 */
[----:B------:R-:W-:Y:S01]  /*1ea0*/  UMOV UR12, UR60 ;  /* 0x0000003c000c7c82 */ /* 0x000fe20008000000 */
[----:B------:R-:W-:Y:S01]  /*1eb0*/  UMOV UR10, UR50 ;  /* 0x00000032000a7c82 */ /* 0x000fe20008000000 */
[----:B------:R-:W-:Y:S01]  /*1ec0*/  UIADD3 UR16, UPT, UPT, UR7, 0x22800, URZ ;  /* 0x0002280007107890 */ /* 0x000fe2000fffe0ff */
[----:B------:R-:W-:Y:S01]  /*1ed0*/  UMOV UR17, UR57 ;  /* 0x0000003900117c82 */ /* 0x000fe20008000000 */
[----:B------:R-:W-:Y:S01]  /*1ee0*/  UTMALDG.3D [UR40], [UR4], desc[UR30] ;  /* 0x00001e28040075b4 */ /* 0x000fe20008011000 */
[----:B------:R-:W-:Y:S01]  /*1ef0*/  UMOV UR19, UR27 ;  /* 0x0000001b00137c82 */ /* 0x000fe20008000000 */
[----:B------:R-:W-:Y:S01]  /*1f00*/  UMOV UR20, UR60 ;  /* 0x0000003c00147c82 */ /* 0x000fe20008000000 */
[----:B------:R-:W-:Y:S01]  /*1f10*/  UMOV UR18, UR42 ;  /* 0x0000002a00127c82 */ /* 0x000fe20008000000 */
[----:B------:R-:W-:Y:S01]  /*1f20*/  UTMALDG.3D [UR32], [UR4], desc[UR30] ;  /* 0x00001e20040075b4 */ /* 0x000fe20008011000 */
[----:B------:R-:W-:Y:S01]  /*1f30*/  UTMALDG.3D.MULTICAST [UR24], [UR14], UR13, desc[UR30] ;  /* 0x00001e180e0073b4 */ /* 0x000fe2000801180d */
[----:B------:R4:W-:Y:S01]  /*1f40*/  UTMALDG.3D.MULTICAST [UR8], [UR14], UR13, desc[UR30] ;  /* 0x00001e080e0073b4 */ /* 0x0009e2000801180d */
[----:B------:R1:W-:Y:S01]  /*1f50*/  UTMALDG.3D.MULTICAST [UR16], [UR14], UR13, desc[UR30] ;  /* 0x00001e100e0073b4 */ /* 0x0003e2000801180d */
[----:B----4-:R-:W-:Y:S01]  /*1f60*/  UIADD3 UR8, UPT, UPT, UR7, 0x24800, URZ ;  /* 0x0002480007087890 */ /* 0x010fe2000fffe0ff */
[----:B------:R-:W-:-:S08]  /*1f70*/  UMOV UR10, UR34 ;  /* 0x00000022000a7c82 */ /* 0x000fd00008000000 */
[----:B------:R1:W-:Y:S02]  /*1f80*/  UTMALDG.3D.MULTICAST [UR8], [UR14], UR13, desc[UR30] ;  /* 0x00001e080e0073b4 */ /* 0x0003e4000801180d */
[----:B-1----:R-:W-:Y:S01]  /*1f90*/  NOP ;  /* 0x0000000000007918 */ /* 0x002fe20000000000 */
.L_x_32:
[----:B------:R-:W-:Y:S05]  /*1fa0*/  BSYNC.RECONVERGENT B0 ;  /* 0x0000000000007941 */ /* 0x000fea0003800200 */
.L_x_31:
[----:B------:R-:W-:Y:S01]  /*1fb0*/  UIADD3 UR22, UPT, UPT, UR22, 0x1, URZ ;  /* 0x0000000116167890 */ /* 0x000fe2000fffe0ff */
[----:B------:R-:W-:Y:S01]  /*1fc0*/  UMOV UR6, UR23 ;  /* 0x0000001700067c82 */ /* 0x000fe20008000000 */
[----:B------:R-:W-:Y:S02]  /*1fd0*/  UMOV UR13, UR37 ;  /* 0x00000025000d7c82 */ /* 0x000fe40008000000 */
[----:B------:R-:W-:-:S09]  /*1fe0*/  UISETP.NE.AND UP0, UPT, UR22, UR37, UPT ;  /* 0x000000251600728c */ /* 0x000fd2000bf05270 */
[----:B------:R-:W-:Y:S05]  /*1ff0*/  BRA.U UP0, `(.L_x_33) ;  /* 0xfffffff900b07547 */ /* 0x000fea000b83ffff */
.L_x_25:
[----:B------:R-:W-:Y:S01]  /*2000*/  ULEA UR4, UR23, UR21, 0x3 ;  /* 0x0000001517047291 */ /* 0x000fe2000f8e18ff */
[----:B-12---:R-:W-:Y:S01]  /*2010*/  SHF.L.U32 R0, R12, 0x1f, RZ ;  /* 0x0000001f0c007819 */ /* 0x006fe200000006ff */
[----:B------:R-:W-:Y:S01]  /*2020*/  @!P2 SYNCS.ARRIVE.TRANS64.A1T0 RZ, [UR21+0x68], RZ ;  /* 0x000068ffffffa9a7 */ /* 0x000fe20008100015 */
[----:B------:R-:W-:-:S06]  /*2030*/  UISETP.GT.AND UP0, UPT, UR64, UR63, UPT ;  /* 0x0000003f4000728c */ /* 0x000fcc000bf04270 */
[----:B---3--:R1:W2:Y:S03]  /*2040*/  SYNCS.PHASECHK.TRANS64.TRYWAIT P1, [UR4+0x18], R0 ;  /* 0x00001800ff0075a7 */ /* 0x0082a60008021104 */
[----:B------:R-:W-:Y:S05]  /*2050*/  BRA.U !UP0, `(.L_x_34) ;  /* 0x0000000508547547 */ /* 0x000fea000b800000 */
[----:B------:R-:W-:Y:S01]  /*2060*/  UIADD3 UR22, UPT, UPT, UR65, UR13, URZ ;  /* 0x0000000d41167290 */ /* 0x000fe2000fffe0ff */
[----:B------:R-:W-:-:S11]  /*2070*/  UMOV UR6, UR23 ;  /* 0x0000001700067c82 */ /* 0x000fd60008000000 */
.L_x_42:
[----:B------:R-:W-:Y:S01]  /*2080*/  ULEA UR57, UR6, UR21, 0x3 ;  /* 0x0000001506397291 */ /* 0x000fe2000f8e18ff */
[----:B--2---:R-:W-:Y:S01]  /*2090*/  @!P4 MOV R2, 0x10000 ;  /* 0x000100000002c802 */ /* 0x004fe20000000f00 */
[----:B--23--:R-:W-:Y:S10]  /*20a0*/  @P1 BRA `(.L_x_35) ;  /* 0x00000000000c1947 */ /* 0x00cff40003800000 */
[----:B------:R-:W-:-:S04]  /*20b0*/  SHF.L.U32 R3, R12, 0x1f, RZ ;  /* 0x0000001f0c037819 */ /* 0x000fc800000006ff */
[----:B------:R-:W2:Y:S02]  /*20c0*/  SYNCS.PHASECHK.TRANS64.TRYWAIT P0, [UR57+0x18], R3 ;  /* 0x00001803ff0075a7 */ /* 0x000ea40008001139 */
[----:B--2---:R-:W-:Y:S05]  /*20d0*/  @!P0 BRA `(.L_x_36) ;  /* 0x0000005c009c8947 */ /* 0x004fea0003800000 */
.L_x_35:
[----:B------:R2:W-:Y:S01]  /*20e0*/  @!P4 SYNCS.ARRIVE.TRANS64 RZ, [UR57], R2 ;  /* 0x00000002ffffc9a7 */ /* 0x0005e20008000039 */
[----:B------:R-:W-:-:S04]  /*20f0*/  ULOP3.LUT UR4, UR38, 0x2, URZ, 0xfc, !UPT ;  /* 0x0000000226047892 */ /* 0x000fc8000f8efcff */
[----:B------:R-:W-:-:S09]  /*2100*/  UISETP.NE.AND UP0, UPT, UR4, 0x2, UPT ;  /* 0x000000020400788c */ /* 0x000fd2000bf05270 */
[----:B------:R-:W-:Y:S05]  /*2110*/  BRA.U UP0, `(.L_x_37) ;  /* 0x0000000100047547 */ /* 0x000fea000b800000 */
[----:B------:R-:W-:Y:S05]  /*2120*/  BPT.TRAP 0x1 ;  /* 0x000000040000795c */ /* 0x000fea0000300000 */
.L_x_37:
[----:B------:R-:W-:Y:S04]  /*2130*/  BSSY.RECONVERGENT B0, `(.L_x_38) ;  /* 0x0000003000007945 */ /* 0x000fe80003800200 */
[----:B------:R-:W-:Y:S05]  /*2140*/  @P3 BRA `(.L_x_39) ;  /* 0x0000000000043947 */ /* 0x000fea0003800000 */
[----:B------:R-:W-:Y:S05]  /*2150*/  BPT.TRAP 0x1 ;  /* 0x000000040000795c */ /* 0x000fea0000300000 */
.L_x_39:
[----:B------:R-:W-:Y:S05]  /*2160*/  BSYNC.RECONVERGENT B0 ;  /* 0x0000000000007941 */ /* 0x000fea0003800200 */
.L_x_38:
        /* <DEDUP_REMOVED lines=8> */
[----:B-1----:R-:W-:-:S04]  /*21f0*/  SHF.L.U32 R0, R12, 0x1f, RZ ;  /* 0x0000001f0c007819 */ /* 0x002fc800000006ff */
[----:B------:R1:W3:Y:S01]  /*2200*/  SYNCS.PHASECHK.TRANS64.TRYWAIT P1, [UR4+0x18], R0 ;  /* 0x00001800ff0075a7 */ /* 0x0002e20008021104 */
        /* <DEDUP_REMOVED lines=53> */
.L_x_41:
[----:B------:R-:W-:Y:S05]  /*2560*/  BSYNC.RECONVERGENT B0 ;  /* 0x0000000000007941 */ /* 0x000fea0003800200 */
.L_x_40:
[----:B------:R-:W-:Y:S01]  /*2570*/  UIADD3 UR13, UPT, UPT, UR13, 0x1, URZ ;  /* 0x000000010d0d7890 */ /* 0x000fe2000fffe0ff */
[----:B------:R-:W-:-:S03]  /*2580*/  UMOV UR6, UR23 ;  /* 0x0000001700067c82 */ /* 0x000fc60008000000 */
[----:B------:R-:W-:-:S09]  /*2590*/  UISETP.NE.AND UP0, UPT, UR13, UR22, UPT ;  /* 0x000000160d00728c */ /* 0x000fd2000bf05270 */
[----:B------:R-:W-:Y:S05]  /*25a0*/  BRA.U UP0, `(.L_x_42) ;  /* 0xfffffff900b47547 */ /* 0x000fea000b83ffff */
.L_x_34:
[C---:B------:R-:W-:Y:S01]  /*25b0*/  LEA R3, R11.reuse, UR21, 0x3 ;  /* 0x000000150b037c11 */ /* 0x040fe2000f8e18ff */
[----:B------:R-:W-:Y:S01]  /*25c0*/  NOP ;  /* 0x0000000000007918 */ /* 0x000fe20000000000 */
[----:B-1----:R-:W-:Y:S02]  /*25d0*/  SHF.L.U32 R0, R10, 0x1f, RZ ;  /* 0x0000001f0a007819 */ /* 0x002fe400000006ff */
[----:B------:R-:W-:Y:S02]  /*25e0*/  LEA R4, R11, UR21, 0x4 ;  /* 0x000000150b047c11 */ /* 0x000fe4000f8e20ff */
[----:B------:R-:W1:Y:S02]  /*25f0*/  SYNCS.PHASECHK.TRANS64.TRYWAIT P0, [R3+URZ+0x70], R0 ;  /* 0x00007000030075a7 */ /* 0x000e6400080011ff */
[----:B-1----:R-:W-:Y:S05]  /*2600*/  @!P0 BRA `(.L_x_43) ;  /* 0x0000005800688947 */ /* 0x002fea0003800000 */
.L_x_128:
[----:B------:R-:W4:Y:S01]  /*2610*/  LDS.128 R4, [R4+0x100] ;  /* 0x0001000004047984 */ /* 0x000f220000000c00 */
[----:B------:R-:W-:Y:S01]  /*2620*/  UISETP.GE.AND UP0, UPT, UR39, 0x1, UPT ;  /* 0x000000012700788c */ /* 0x000fe2000bf06270 */
[----:B------:R-:W-:Y:S01]  /*2630*/  @!PT LDS RZ, [RZ] ;  /* 0x00000000fffff984 */ /* 0x000fe20000000800 */
[----:B------:R-:W-:Y:S01]  /*2640*/  @!PT LDS RZ, [RZ] ;  /* 0x00000000fffff984 */ /* 0x000fe20000000800 */
[----:B------:R-:W-:Y:S01]  /*2650*/  @!PT LDS RZ, [RZ] ;  /* 0x00000000fffff984 */ /* 0x000fe20000000800 */
[----:B------:R-:W-:Y:S01]  /*2660*/  @!PT LDS RZ, [RZ] ;  /* 0x00000000fffff984 */ /* 0x000fe20000000800 */
[----:B------:R1:W-:Y:S06]  /*2670*/  MEMBAR.ALL.CTA ;  /* 0x0000000000007992 */ /* 0x0003ec0000008000 */
[----:B-1----:R-:W1:Y:S01]  /*2680*/  FENCE.VIEW.ASYNC.S ;  /* 0x00000000000073c6 */ /* 0x002e620000000000 */
[----:B----4-:R-:W-:-:S13]  /*2690*/  LOP3.LUT P0, RZ, R6, 0x1, RZ, 0xc0, !PT ;  /* 0x0000000106ff7812 */ /* 0x010fda000780c0ff */
[----:B-1----:R-:W-:Y:S01]  /*26a0*/  VOTEU.ANY UP1, P0 ;  /* 0x0000000000ff7886 */ /* 0x002fe20000020100 */
[----:B------:R-:W-:-:S13]  /*26b0*/  PLOP3.LUT P0, PT, PT, PT, UP1, 0x80, 0x8 ;  /* 0x000000000008781c */ /* 0x000fda0003f0f018 */
[----:B------:R-:W-:Y:S02]  /*26c0*/  @P0 LOP3.LUT R0, R5, 0xffff, RZ, 0xc0, !PT ;  /* 0x0000ffff05000812 */ /* 0x000fe400078ec0ff */
[----:B--2---:R-:W-:Y:S02]  /*26d0*/  @P0 MOV R2, R4 ;  /* 0x0000000400020202 */ /* 0x004fe40000000f00 */
[----:B------:R-:W-:Y:S01]  /*26e0*/  @P0 R2UR UR5, R0 ;  /* 0x00000000000502ca */ /* 0x000fe200000e0000 */
[----:B------:R-:W-:Y:S01]  /*26f0*/  VIADD R0, R3, 0x80 ;  /* 0x0000008003007836 */ /* 0x000fe20000000000 */
[----:B------:R-:W-:Y:S02]  /*2700*/  @P0 SHF.R.U32.HI R4, RZ, 0x10, R5 ;  /* 0x00000010ff040819 */ /* 0x000fe40000011605 */
[----:B------:R-:W-:Y:S02]  /*2710*/  @P0 R2UR UR6, R2 ;  /* 0x00000000020602ca */ /* 0x000fe400000e0000 */
[----:B------:R-:W-:-:S02]  /*2720*/  PRMT R0, RZ, 0x654, R0 ;  /* 0x00000654ff007816 */ /* 0x000fc40000000000 */
[----:B------:R-:W-:Y:S02]  /*2730*/  @P0 R2UR UR4, R4 ;  /* 0x00000000040402ca */ /* 0x000fe400000e0000 */
[----:B------:R1:W-:Y:S03]  /*2740*/  SYNCS.ARRIVE.TRANS64.RED.A1T0 RZ, [R0+URZ], RZ ;  /* 0x000000ff00ff79a7 */ /* 0x0003e600081004ff */
[----:B------:R-:W-:-:S04]  /*2750*/  @UP1 UMOV UR53, UR5 ;  /* 0x0000000500351c82 */ /* 0x000fc80008000000 */
[----:B------:R-:W-:-:S04]  /*2760*/  @UP1 UMOV UR54, UR6 ;  /* 0x0000000600361c82 */ /* 0x000fc80008000000 */
[----:B------:R-:W-:Y:S01]  /*2770*/  @UP1 UMOV UR60, UR4 ;  /* 0x00000004003c1c82 */ /* 0x000fe20008000000 */
[----:B------:R-:W-:Y:S05]  /*2780*/  BRA.U !UP0, `(.L_x_44) ;  /* 0x0000000108d47547 */ /* 0x000fea000b800000 */
[----:B------:R-:W2:Y:S01]  /*2790*/  LDCU.128 UR12, c[0x0][0xb10] ;  /* 0x00016200ff0c77ac */ /* 0x000ea20008000c00 */
[----:B------:R-:W4:Y:S01]  /*27a0*/  LDCU UR22, c[0x0][0xb20] ;  /* 0x00016400ff1677ac */ /* 0x000f220008000800 */
[----:B------:R-:W3:Y:S01]  /*27b0*/  LDCU UR20, c[0x0][0xb0c] ;  /* 0x00016180ff1477ac */ /* 0x000ee20008000800 */
[----:B------:R-:W1:Y:S01]  /*27c0*/  LDCU.64 UR8, c[0x0][0xb28] ;  /* 0x00016500ff0877ac */ /* 0x000e620008000a00 */
[----:B------:R-:W-:Y:S02]  /*27d0*/  UISETP.NE.AND UP3, UPT, UR39, 0x1, UPT ;  /* 0x000000012700788c */ /* 0x000fe4000bf65270 */
[----:B--2---:R-:W-:Y:S02]  /*27e0*/  UIMAD.WIDE.U32 UR6, UR61, UR15, URZ ;  /* 0x0000000f3d0672a5 */ /* 0x004fe4000f8e00ff */
[----:B------:R-:W-:Y:S02]  /*27f0*/  UIMAD.WIDE.U32 UR4, UR62, UR12, URZ ;  /* 0x0000000c3e0472a5 */ /* 0x000fe4000f8e00ff */
[----:B------:R-:W-:-:S02]  /*2800*/  UISETP.NE.AND UP0, UPT, UR14, 0x1, UPT ;  /* 0x000000010e00788c */ /* 0x000fc4000bf05270 */
[----:B------:R-:W-:Y:S01]  /*2810*/  UIMAD.WIDE.U32 UR18, UR53, UR15, URZ ;  /* 0x0000000f351272a5 */ /* 0x000fe2000f8e00ff */
[----:B------:R-:W-:Y:S02]  /*2820*/  UMOV UR6, UR7 ;  /* 0x0000000700067c82 */ /* 0x000fe40008000000 */
[----:B------:R-:W-:Y:S01]  /*2830*/  UMOV UR4, UR5 ;  /* 0x0000000500047c82 */ /* 0x000fe20008000000 */
[----:B----4-:R-:W-:Y:S02]  /*2840*/  USHF.R.U32.HI UR6, URZ, UR22, UR6 ;  /* 0x00000016ff067299 */ /* 0x010fe40008011606 */
[----:B---3--:R-:W-:Y:S02]  /*2850*/  UISETP.NE.AND UP2, UPT, UR20, 0x1, UPT ;  /* 0x000000011400788c */ /* 0x008fe4000bf45270 */
[----:B------:R-:W-:Y:S02]  /*2860*/  USHF.R.U32.HI UR4, URZ, UR13, UR4 ;  /* 0x0000000dff047299 */ /* 0x000fe40008011604 */
[----:B------:R-:W-:-:S02]  /*2870*/  USEL UR5, UR61, UR6, !UP0 ;  /* 0x000000063d057287 */ /* 0x000fc4000c000000 */
[----:B------:R-:W-:Y:S02]  /*2880*/  USEL UR6, UR62, UR4, !UP2 ;  /* 0x000000043e067287 */ /* 0x000fe4000d000000 */
[----:B-1----:R-:W-:Y:S01]  /*2890*/  UIMAD.WIDE.U32 UR10, UR5, UR8, URZ ;  /* 0x00000008050a72a5 */ /* 0x002fe2000f8e00ff */
[----:B------:R-:W-:Y:S01]  /*28a0*/  UMOV UR4, UR19 ;  /* 0x0000001300047c82 */ /* 0x000fe20008000000 */
[----:B------:R-:W-:Y:S02]  /*28b0*/  UIMAD.WIDE.U32 UR16, UR54, UR12, URZ ;  /* 0x0000000c361072a5 */ /* 0x000fe4000f8e00ff */
[----:B------:R-:W-:-:S03]  /*28c0*/  UIMAD.WIDE.U32 UR18, UR6, UR8, URZ ;  /* 0x00000008061272a5 */ /* 0x000fc6000f8e00ff */
[----:B------:R-:W-:Y:S01]  /*28d0*/  UMOV UR10, UR11 ;  /* 0x0000000b000a7c82 */ /* 0x000fe20008000000 */
[----:B------:R-:W-:Y:S02]  /*28e0*/  USHF.R.U32.HI UR4, URZ, UR22, UR4 ;  /* 0x00000016ff047299 */ /* 0x000fe40008011604 */
[----:B------:R-:W-:Y:S01]  /*28f0*/  @UP3 USHF.R.U32.HI UR5, URZ, UR9, UR10 ;  /* 0x00000009ff053299 */ /* 0x000fe2000801160a */
[----:B------:R-:W-:Y:S01]  /*2900*/  UMOV UR16, UR17 ;  /* 0x0000001100107c82 */ /* 0x000fe20008000000 */
[----:B------:R-:W-:Y:S01]  /*2910*/  UMOV UR18, UR19 ;  /* 0x0000001300127c82 */ /* 0x000fe20008000000 */
[----:B------:R-:W-:Y:S02]  /*2920*/  USHF.R.U32.HI UR13, URZ, UR13, UR16 ;  /* 0x0000000dff0d7299 */ /* 0x000fe40008011610 */
[----:B------:R-:W-:Y:S02]  /*2930*/  USEL UR4, UR53, UR4, !UP0 ;  /* 0x0000000435047287 */ /* 0x000fe4000c000000 */
[----:B------:R-:W-:-:S02]  /*2940*/  @UP3 USHF.R.U32.HI UR6, URZ, UR9, UR18 ;  /* 0x00000009ff063299 */ /* 0x000fc40008011612 */
[----:B------:R-:W-:Y:S02]  /*2950*/  UIMAD UR7, UR39, UR5, URZ ;  /* 0x00000005270772a4 */ /* 0x000fe4000f8e02ff */
[----:B------:R-:W-:Y:S02]  /*2960*/  USEL UR5, UR54, UR13, !UP2 ;  /* 0x0000000d36057287 */ /* 0x000fe4000d000000 */
[----:B------:R-:W-:Y:S02]  /*2970*/  UIMAD UR10, UR39, UR6, URZ ;  /* 0x00000006270a72a4 */ /* 0x000fe4000f8e02ff */
[----:B------:R-:W-:Y:S02]  /*2980*/  UISETP.GE.AND UP0, UPT, UR4, UR7, UPT ;  /* 0x000000070400728c */ /* 0x000fe4000bf06270 */
[----:B------:R-:W-:Y:S02]  /*2990*/  UIMAD.WIDE.U32 UR12, UR4, UR8, URZ ;  /* 0x00000008040c72a5 */ /* 0x000fe4000f8e00ff */
[----:B------:R-:W-:-:S02]  /*29a0*/  UISETP.GE.OR UP0, UPT, UR5, UR10, UP0 ;  /* 0x0000000a0500728c */ /* 0x000fc40008706670 */
[----:B------:R-:W-:Y:S02]  /*29b0*/  UIMAD.WIDE.U32 UR10, UR5, UR8, URZ ;  /* 0x00000008050a72a5 */ /* 0x000fe4000f8e00ff */
[----:B------:R-:W-:Y:S01]  /*29c0*/  UIADD3 UR12, UPT, UPT, -UR4, URZ, URZ ;  /* 0x000000ff040c7290 */ /* 0x000fe2000fffe1ff */
[----:B------:R-:W-:Y:S01]  /*29d0*/  UMOV UR8, UR13 ;  /* 0x0000000d00087c82 */ /* 0x000fe20008000000 */
[----:B------:R-:W-:Y:S02]  /*29e0*/  UIADD3 UR10, UPT, UPT, -UR5, URZ, URZ ;  /* 0x000000ff050a7290 */ /* 0x000fe4000fffe1ff */
[----:B------:R-:W-:-:S03]  /*29f0*/  USHF.R.U32.HI UR8, URZ, UR9, UR8 ;  /* 0x00000009ff087299 */ /* 0x000fc60008011608 */
[----:B------:R-:W-:Y:S01]  /*2a00*/  @!UP0 UMOV UR7, UR11 ;  /* 0x0000000b00078c82 */ /* 0x000fe20008000000 */
[----:B------:R-:W-:Y:S02]  /*2a10*/  UIMAD UR12, UR14, UR12, UR53 ;  /* 0x0000000c0e0c72a4 */ /* 0x000fe4000f8e0235 */
[----:B------:R-:W-:Y:S02]  /*2a20*/  USEL UR8, UR4, UR8, !UP3 ;  /* 0x0000000804087287 */ /* 0x000fe4000d800000 */
[----:B------:R-:W-:Y:S02]  /*2a30*/  @!UP0 USHF.R.U32.HI UR7, URZ, UR9, UR7 ;  /* 0x00000009ff078299 */ /* 0x000fe40008011607 */
[----:B------:R-:W-:Y:S02]  /*2a40*/  UIADD3 UR9, UPT, UPT, -UR8, URZ, URZ ;  /* 0x000000ff08097290 */ /* 0x000fe4000fffe1ff */
[----:B------:R-:W-:Y:S02]  /*2a50*/  @!UP0 USEL UR7, UR5, UR7, !UP3 ;  /* 0x0000000705078287 */ /* 0x000fe4000d800000 */
[----:B------:R-:W-:-:S02]  /*2a60*/  UIMAD UR9, UR39, UR9, UR4 ;  /* 0x00000009270972a4 */ /* 0x000fc4000f8e0204 */
[----:B------:R-:W-:Y:S02]  /*2a70*/  @!UP0 UIADD3 UR8, UPT, UPT, UR8, -UR7, URZ ;  /* 0x8000000708088290 */ /* 0x000fe4000fffe0ff */
[----:B------:R-:W-:Y:S02]  /*2a80*/  @!UP0 UIMAD UR7, UR9, UR6, UR7 ;  /* 0x00000006090782a4 */ /* 0x000fe4000f8e0207 */
[----:B------:R-:W-:Y:S02]  /*2a90*/  @!UP0 UIMAD UR4, UR39, UR8, UR5 ;  /* 0x00000008270482a4 */ /* 0x000fe4000f8e0205 */
[----:B------:R-:W-:Y:S02]  /*2aa0*/  UIMAD UR6, UR20, UR10, UR54 ;  /* 0x0000000a140672a4 */ /* 0x000fe4000f8e0236 */
[----:B------:R-:W-:Y:S01]  /*2ab0*/  UIMAD UR53, UR4, UR14, UR12 ;  /* 0x0000000e043572a4 */ /* 0x000fe2000f8e020c */
[----:B------:R-:W-:Y:S02]  /*2ac0*/  @!UP0 UMOV UR5, UR7 ;  /* 0x0000000700058c82 */ /* 0x000fe40008000000 */
[----:B------:R-:W-:-:S12]  /*2ad0*/  UIMAD UR54, UR5, UR20, UR6 ;  /* 0x00000014053672a4 */ /* 0x000fd8000f8e0206 */
.L_x_44:
[----:B------:R-:W2:Y:S02]  /*2ae0*/  LDCU UR4, c[0x0][0xb30] ;  /* 0x00016600ff0477ac */ /* 0x000ea40008000800 */
[----:B--2---:R-:W-:-:S09]  /*2af0*/  UISETP.NE.AND UP0, UPT, UR4, 0x1, UPT ;  /* 0x000000010400788c */ /* 0x004fd2000bf05270 */
[----:B------:R-:W-:Y:S05]  /*2b00*/  BRA.U UP0, `(.L_x_45) ;  /* 0x0000000100447547 */ /* 0x000fea000b800000 */
[----:B------:R-:W2:Y:S01]  /*2b10*/  LDCU.128 UR8, c[0x0][0xb10] ;  /* 0x00016200ff0877ac */ /* 0x000ea20008000c00 */
[----:B------:R-:W4:Y:S01]  /*2b20*/  LDCU UR12, c[0x0][0xb0c] ;  /* 0x00016180ff0c77ac */ /* 0x000f220008000800 */
[----:B------:R-:W1:Y:S01]  /*2b30*/  LDCU UR13, c[0x0][0xb20] ;  /* 0x00016400ff0d77ac */ /* 0x000e620008000800 */
[----:B--2---:R-:W-:Y:S02]  /*2b40*/  UIMAD.WIDE.U32 UR6, UR54, UR8, URZ ;  /* 0x00000008360672a5 */ /* 0x004fe4000f8e00ff */
[----:B------:R-:W-:Y:S02]  /*2b50*/  UIMAD.WIDE.U32 UR4, UR53, UR11, URZ ;  /* 0x0000000b350472a5 */ /* 0x000fe4000f8e00ff */
[----:B----4-:R-:W-:Y:S02]  /*2b60*/  UISETP.NE.AND UP2, UPT, UR12, 0x1, UPT ;  /* 0x000000010c00788c */ /* 0x010fe4000bf45270 */
[----:B------:R-:W-:Y:S01]  /*2b70*/  UISETP.NE.AND UP0, UPT, UR10, 0x1, UPT ;  /* 0x000000010a00788c */ /* 0x000fe2000bf05270 */
[----:B------:R-:W-:-:S02]  /*2b80*/  UMOV UR6, UR7 ;  /* 0x0000000700067c82 */ /* 0x000fc40008000000 */
[----:B------:R-:W-:Y:S01]  /*2b90*/  UMOV UR4, UR5 ;  /* 0x0000000500047c82 */ /* 0x000fe20008000000 */
[----:B------:R-:W-:Y:S02]  /*2ba0*/  USHF.R.U32.HI UR6, URZ, UR9, UR6 ;  /* 0x00000009ff067299 */ /* 0x000fe40008011606 */
[----:B-1----:R-:W-:Y:S02]  /*2bb0*/  USHF.R.U32.HI UR4, URZ, UR13, UR4 ;  /* 0x0000000dff047299 */ /* 0x002fe40008011604 */
[----:B------:R-:W-:Y:S02]  /*2bc0*/  USEL UR5, UR54, UR6, !UP2 ;  /* 0x0000000636057287 */ /* 0x000fe4000d000000 */
[----:B------:R-:W-:-:S04]  /*2bd0*/  USEL UR4, UR53, UR4, !UP0 ;  /* 0x0000000435047287 */ /* 0x000fc8000c000000 */
[----:B------:R-:W-:Y:S02]  /*2be0*/  UIADD3 UR6, UPT, UPT, UR5, -UR4, URZ ;  /* 0x8000000405067290 */ /* 0x000fe4000fffe0ff */
[----:B------:R-:W-:Y:S02]  /*2bf0*/  UIADD3 UR4, UPT, UPT, -UR5, UR4, URZ ;  /* 0x0000000405047290 */ /* 0x000fe4000fffe1ff */
[----:B------:R-:W-:Y:S02]  /*2c00*/  UIMAD UR53, UR6, UR10, UR53 ;  /* 0x0000000a063572a4 */ /* 0x000fe4000f8e0235 */
[----:B------:R-:W-:-:S12]  /*2c10*/  UIMAD UR54, UR4, UR12, UR54 ;  /* 0x0000000c043672a4 */ /* 0x000fd8000f8e0236 */
.L_x_45:
[----:B------:R-:W-:Y:S01]  /*2c20*/  VIADD R11, R11, 0x1 ;  /* 0x000000010b0b7836 */ /* 0x000fe20000000000 */
[----:B------:R-:W-:Y:S02]  /*2c30*/  R2UR UR5, R55 ;  /* 0x00000000370572ca */ /* 0x000fe400000e0000 */
[----:B------:R-:W-:Y:S02]  /*2c40*/  R2UR UR4, R54 ;  /* 0x00000000360472ca */ /* 0x000fe400000e0000 */
[C---:B------:R-:W-:Y:S02]  /*2c50*/  ISETP.NE.AND P0, PT, R11.reuse, 0x2, PT ;  /* 0x000000020b00780c */ /* 0x040fe40003f05270 */
[----:B------:R-:W-:Y:S02]  /*2c60*/  PLOP3.LUT P2, PT, PT, PT, PT, 0x80, 0x8 ;  /* 0x000000000008781c */ /* 0x000fe40003f4f070 */
[----:B-1----:R-:W-:Y:S02]  /*2c70*/  SEL R0, RZ, 0x1, P0 ;  /* 0x00000001ff007807 */ /* 0x002fe40000000000 */
[----:B------:R-:W-:-:S02]  /*2c80*/  SEL R11, R11, RZ, P0 ;  /* 0x000000ff0b0b7207 */ /* 0x000fc40000000000 */
[----:B------:R-:W-:Y:S01]  /*2c90*/  LOP3.LUT R10, R10, R0, RZ, 0x3c, !PT ;  /* 0x000000000a0a7212 */ /* 0x000fe200078e3cff */
[----:B------:R-:W-:Y:S02]  /*2ca0*/  UIADD3 UR26, UPT, UPT, UR54, UR5, URZ ;  /* 0x00000005361a7290 */ /* 0x000fe4000fffe0ff */
[----:B------:R-:W-:Y:S01]  /*2cb0*/  UIADD3 UR27, UPT, UPT, UR53, UR4, URZ ;  /* 0x00000004351b7290 */ /* 0x000fe2000fffe0ff */
[----:B------:R-:W-:Y:S11]  /*2cc0*/  BRA.U UP1, `(.L_x_46) ;  /* 0xffffffed010c7547 */ /* 0x000ff6000b83ffff */
[----:B------:R-:W-:Y:S01]  /*2cd0*/  UIADD3 UR21, UPT, UPT, UR21, 0x18, URZ ;  /* 0x0000001815157890 */ /* 0x000fe2000fffe0ff */
[----:B------:R-:W-:-:S03]  /*2ce0*/  SHF.L.U32 R2, R12, 0x1f, RZ ;  /* 0x0000001f0c027819 */ /* 0x000fc600000006ff */
[----:B------:R-:W-:-:S09]  /*2cf0*/  ULEA UR4, UR23, UR21, 0x3 ;  /* 0x0000001517047291 */ /* 0x000fd2000f8e18ff */
[----:B------:R-:W1:Y:S02]  /*2d00*/  SYNCS.PHASECHK.TRANS64.TRYWAIT P0, [UR4], R2 ;  /* 0x00000002ff0075a7 */ /* 0x000e640008001104 */
[----:B-1----:R-:W-:Y:S05]  /*2d10*/  @!P0 BRA `(.L_x_47) ;  /* 0x0000005000b88947 */ /* 0x002fea0003800000 */
.L_x_130:
[----:B------:R-:W-:-:S04]  /*2d20*/  UIADD3 UR4, UPT, UPT, UR23, 0x1, URZ ;  /* 0x0000000117047890 */ /* 0x000fc8000fffe0ff */
[----:B------:R-:W-:-:S04]  /*2d30*/  UISETP.NE.AND UP0, UPT, UR4, 0x3, UPT ;  /* 0x000000030400788c */ /* 0x000fc8000bf05270 */
[----:B------:R-:W-:Y:S02]  /*2d40*/  USEL UR6, URZ, 0x1, UP0 ;  /* 0x00000001ff067887 */ /* 0x000fe40008000000 */
[----:B------:R-:W-:-:S04]  /*2d50*/  USEL UR4, UR4, URZ, UP0 ;  /* 0x000000ff04047287 */ /* 0x000fc80008000000 */
[----:B------:R-:W-:Y:S01]  /*2d60*/  ULEA UR5, UR4, UR21, 0x3 ;  /* 0x0000001504057291 */ /* 0x000fe2000f8e18ff */
[----:B------:R-:W-:-:S04]  /*2d70*/  LOP3.LUT R12, R12, UR6, RZ, 0x3c, !PT ;  /* 0x000000060c0c7c12 */ /* 0x000fc8000f8e3cff */
[----:B-1----:R-:W-:-:S04]  /*2d80*/  SHF.L.U32 R2, R12, 0x1f, RZ ;  /* 0x0000001f0c027819 */ /* 0x002fc800000006ff */
[----:B------:R-:W1:Y:S02]  /*2d90*/  SYNCS.PHASECHK.TRANS64.TRYWAIT P0, [UR5], R2 ;  /* 0x00000002ff0075a7 */ /* 0x000e640008001105 */
[----:B-1----:R-:W-:Y:S05]  /*2da0*/  @!P0 BRA `(.L_x_48) ;  /* 0x0000005000ac8947 */ /* 0x002fea0003800000 */
.L_x_132:
[----:B------:R-:W-:-:S04]  /*2db0*/  UIADD3 UR4, UPT, UPT, UR4, 0x1, URZ ;  /* 0x0000000104047890 */ /* 0x000fc8000fffe0ff */
[----:B------:R-:W-:-:S04]  /*2dc0*/  UISETP.NE.AND UP0, UPT, UR4, 0x3, UPT ;  /* 0x000000030400788c */ /* 0x000fc8000bf05270 */
[----:B------:R-:W-:Y:S02]  /*2dd0*/  USEL UR5, URZ, 0x1, UP0 ;  /* 0x00000001ff057887 */ /* 0x000fe40008000000 */
[----:B------:R-:W-:-:S04]  /*2de0*/  USEL UR4, UR4, URZ, UP0 ;  /* 0x000000ff04047287 */ /* 0x000fc80008000000 */
[----:B------:R-:W-:Y:S01]  /*2df0*/  ULEA UR4, UR4, UR21, 0x3 ;  /* 0x0000001504047291 */ /* 0x000fe2000f8e18ff */
[----:B-1----:R-:W-:-:S04]  /*2e00*/  LOP3.LUT R2, R12, UR5, RZ, 0x3c, !PT ;  /* 0x000000050c027c12 */ /* 0x002fc8000f8e3cff */
[----:B------:R-:W-:Y:S01]  /*2e10*/  SHF.L.U32 R2, R2, 0x1f, RZ ;  /* 0x0000001f02027819 */ /* 0x000fe200000006ff */
[----:B------:R-:W-:-:S07]  /*2e20*/  IMAD.U32 R0, RZ, RZ, UR4 ;  /* 0x00000004ff007e24 */ /* 0x000fce000f8e00ff */
.L_x_49:
[----:B-1----:R1:W2:Y:S02]  /*2e30*/  SYNCS.PHASECHK.TRANS64.TRYWAIT P0, [R0+URZ], R2 ;  /* 0x00000002000075a7 */ /* 0x0022a400080011ff */
[----:B--2---:R-:W-:Y:S05]  /*2e40*/  @!P0 NANOSLEEP.SYNCS 0x989680 ;  /* 0x009896800000895d */ /* 0x004fea0003900000 */
[----:B------:R-:W2:Y:S02]  /*2e50*/  @!P0 SYNCS.PHASECHK.TRANS64 P0, [R0+URZ], R2 ;  /* 0x00000002000085a7 */ /* 0x000ea400080010ff */
[----:B--2---:R-:W-:Y:S05]  /*2e60*/  @P0 EXIT ;  /* 0x000000000000094d */ /* 0x004fea0003800000 */
[----:B------:R-:W-:Y:S05]  /*2e70*/  BRA `(.L_x_49) ;  /* 0xfffffffc00ec7947 */ /* 0x000fea000383ffff */
.L_x_22:
[----:B------:R-:W-:-:S04]  /*2e80*/  UISETP.NE.AND UP0, UPT, UR55, URZ, UPT ;  /* 0x000000ff3700728c */ /* 0x000fc8000bf05270 */
[----:B------:R-:W-:-:S09]  /*2e90*/  UISETP.NE.OR UP0, UPT, UR18, 0x1, UP0 ;  /* 0x000000011200788c */ /* 0x000fd20008705670 */
[----:B------:R-:W-:Y:S05]  /*2ea0*/  BRA.U UP0, `(.L_x_50) ;  /* 0x0000000500487547 */ /* 0x000fea000b800000 */
[----:B------:R-:W-:Y:S01]  /*2eb0*/  ISETP.GE.U32.AND P2, PT, R0, 0x8, PT ;  /* 0x000000080000780c */ /* 0x000fe20003f46070 */
[----:B------:R-:W-:Y:S01]  /*2ec0*/  IMAD.MOV.U32 R12, RZ, RZ, 0x1 ;  /* 0x00000001ff0c7424 */ /* 0x000fe200078e00ff */
[----:B------:R-:W-:Y:S02]  /*2ed0*/  CS2R R10, SRZ ;  /* 0x00000000000a7805 */ /* 0x000fe4000001ff00 */
[----:B------:R-:W-:Y:S01]  /*2ee0*/  CS2R R8, SRZ ;  /* 0x0000000000087805 */ /* 0x000fe2000001ff00 */
[----:B------:R-:W-:Y:S01]  /*2ef0*/  UMOV UR6, 0x400 ;  /* 0x0000040000067882 */ /* 0x000fe20000000000 */
[----:B------:R-:W-:Y:S01]  /*2f00*/  UMOV UR5, URZ ;  /* 0x000000ff00057c82 */ /* 0x000fe20008000000 */
[----:B------:R-:W-:-:S12]  /*2f10*/  ULEA UR6, UR55, UR6, 0x18 ;  /* 0x0000000637067291 */ /* 0x000fd8000f8ec0ff */
.L_x_54:
[----:B------:R-:W-:Y:S02]  /*2f20*/  LEA R2, R8, UR6, 0x3 ;  /* 0x0000000608027c11 */ /* 0x000fe4000f8e18ff */
[----:B------:R-:W-:-:S03]  /*2f30*/  SHF.L.U32 R4, R9, 0x1f, RZ ;  /* 0x0000001f09047819 */ /* 0x000fc600000006ff */
[----:B------:R-:W-:Y:S01]  /*2f40*/  VIADD R5, R2, 0xe0 ;  /* 0x000000e002057836 */ /* 0x000fe20000000000 */
[----:B------:R-:W2:Y:S02]  /*2f50*/  SYNCS.PHASECHK.TRANS64.TRYWAIT P0, [R2+URZ+0xd0], R4 ;  /* 0x0000d004020075a7 */ /* 0x000ea400080011ff */
[----:B--2---:R-:W-:Y:S05]  /*2f60*/  @!P0 BRA `(.L_x_51) ;  /* 0x0000005000548947 */ /* 0x004fea0003800000 */
.L_x_133:
[----:B------:R-:W-:Y:S01]  /*2f70*/  ULEA UR4, UR5, UR6, 0x3 ;  /* 0x0000000605047291 */ /* 0x000fe2000f8e18ff */
[----:B--2---:R-:W-:Y:S01]  /*2f80*/  PRMT R2, RZ, 0x654, R5 ;  /* 0x00000654ff027816 */ /* 0x004fe20000000005 */
[----:B------:R-:W-:Y:S01]  /*2f90*/  @!P2 IMAD.MOV.U32 R4, RZ, RZ, 0x10 ;  /* 0x00000010ff04a424 */ /* 0x000fe200078e00ff */
[----:B------:R-:W-:Y:S01]  /*2fa0*/  SHF.L.U32 R5, R12, 0x1f, RZ ;  /* 0x0000001f0c057819 */ /* 0x000fe200000006ff */
[----:B------:R-:W-:Y:S01]  /*2fb0*/  UIADD3 UR7, UPT, UPT, UR4, 0x70, URZ ;  /* 0x0000007004077890 */ /* 0x000fe2000fffe0ff */
[----:B------:R2:W-:Y:S05]  /*2fc0*/  SYNCS.ARRIVE.TRANS64.RED.A1T0 RZ, [R2+URZ], RZ ;  /* 0x000000ff02ff79a7 */ /* 0x0005ea00081004ff */
[----:B------:R-:W-:Y:S01]  /*2fd0*/  IMAD.U32 R6, RZ, RZ, UR7 ;  /* 0x00000007ff067e24 */ /* 0x000fe2000f8e00ff */
[----:B------:R-:W3:Y:S04]  /*2fe0*/  SYNCS.PHASECHK.TRANS64.TRYWAIT P0, [UR4+0x80], R5 ;  /* 0x00008005ff0075a7 */ /* 0x000ee80008001104 */
[----:B------:R-:W-:Y:S01]  /*2ff0*/  PRMT R6, R0, 0x654, R6 ;  /* 0x0000065400067816 */ /* 0x000fe20000000006 */
[----:B--23--:R-:W-:Y:S06]  /*3000*/  @!P0 BRA `(.L_x_52) ;  /* 0x0000005000408947 */ /* 0x00cfec0003800000 */
.L_x_135:
[----:B------:R-:W-:Y:S01]  /*3010*/  ULEA UR8, UR5, UR6, 0x4 ;  /* 0x0000000605087291 */ /* 0x000fe2000f8e20ff */
[----:B------:R-:W-:Y:S01]  /*3020*/  SEL R3, R6, R3, !P2 ;  /* 0x0000000306037207 */ /* 0x000fe20005000000 */
[----:B------:R-:W-:Y:S01]  /*3030*/  UIADD3 UR9, UPT, UPT, UR4, 0x70, URZ ;  /* 0x0000007004097890 */ /* 0x000fe2000fffe0ff */
[----:B--2---:R-:W-:Y:S01]  /*3040*/  LEA R2, R11, UR6, 0x3 ;  /* 0x000000060b027c11 */ /* 0x004fe2000f8e18ff */
[----:B------:R-:W-:Y:S01]  /*3050*/  UIADD3 UR8, UPT, UPT, UR8, 0x100, URZ ;  /* 0x0000010008087890 */ /* 0x000fe2000fffe0ff */
[----:B------:R2:W-:Y:S01]  /*3060*/  @!P2 SYNCS.ARRIVE.TRANS64.RED RZ, [R3+URZ], R4 ;  /* 0x0000000403ffa9a7 */ /* 0x0005e200080004ff */
[----:B------:R-:W-:Y:S01]  /*3070*/  UIADD3 UR4, UPT, UPT, UR5, 0x1, URZ ;  /* 0x0000000105047890 */ /* 0x000fe2000fffe0ff */
[----:B------:R-:W-:-:S03]  /*3080*/  VIADD R8, R8, 0x1 ;  /* 0x0000000108087836 */ /* 0x000fc60000000000 */
[----:B------:R-:W-:Y:S02]  /*3090*/  UISETP.NE.AND UP0, UPT, UR4, 0x2, UPT ;  /* 0x000000020400788c */ /* 0x000fe4000bf05270 */
[----:B------:R-:W-:Y:S01]  /*30a0*/  ISETP.NE.AND P0, PT, R8, 0x2, PT ;  /* 0x000000020800780c */ /* 0x000fe20003f05270 */
[----:B------:R-:W-:Y:S06]  /*30b0*/  UGETNEXTWORKID.BROADCAST [UR8], [UR9] ;  /* 0x00000000080073ca */ /* 0x000fec0008000100 */
[----:B------:R-:W-:Y:S02]  /*30c0*/  USEL UR7, URZ, 0x1, UP0 ;  /* 0x00000001ff077887 */ /* 0x000fe40008000000 */
[----:B------:R-:W-:-:S04]  /*30d0*/  USEL UR5, UR4, URZ, UP0 ;  /* 0x000000ff04057287 */ /* 0x000fc80008000000 */
[----:B------:R-:W-:Y:S02]  /*30e0*/  LOP3.LUT R12, R12, UR7, RZ, 0x3c, !PT ;  /* 0x000000070c0c7c12 */ /* 0x000fe4000f8e3cff */
[----:B--2---:R-:W-:-:S04]  /*30f0*/  SHF.L.U32 R4, R10, 0x1f, RZ ;  /* 0x0000001f0a047819 */ /* 0x004fc800000006ff */
[----:B------:R-:W2:Y:S02]  /*3100*/  SYNCS.PHASECHK.TRANS64.TRYWAIT P1, [R2+URZ+0x70], R4 ;  /* 0x00007004020075a7 */ /* 0x000ea400080211ff */
[----:B--2---:R-:W-:Y:S05]  /*3110*/  @!P1 BRA `(.L_x_53) ;  /* 0x0000005000149947 */ /* 0x004fea0003800000 */
.L_x_136:
[C---:B--2---:R-:W-:Y:S01]  /*3120*/  LEA R4, R11.reuse, UR6, 0x4 ;  /* 0x000000060b047c11 */ /* 0x044fe2000f8e20ff */
[----:B------:R-:W-:Y:S01]  /*3130*/  VIADD R2, R2, 0x80 ;  /* 0x0000008002027836 */ /* 0x000fe20000000000 */
[----:B------:R-:W-:Y:S01]  /*3140*/  SEL R8, R8, RZ, P0 ;  /* 0x000000ff08087207 */ /* 0x000fe20000000000 */
[----:B------:R-:W-:-:S03]  /*3150*/  VIADD R11, R11, 0x1 ;  /* 0x000000010b0b7836 */ /* 0x000fc60000000000 */
[----:B------:R-:W2:Y:S01]  /*3160*/  LDS.128 R4, [R4+0x100] ;  /* 0x0001000004047984 */ /* 0x000ea20000000c00 */
[----:B------:R-:W-:Y:S02]  /*3170*/  PRMT R2, RZ, 0x654, R2 ;  /* 0x00000654ff027816 */ /* 0x000fe40000000002 */
[C---:B------:R-:W-:Y:S01]  /*3180*/  ISETP.NE.AND P1, PT, R11.reuse, 0x2, PT ;  /* 0x000000020b00780c */ /* 0x040fe20003f25270 */
[----:B------:R-:W-:Y:S01]  /*3190*/  @!PT LDS RZ, [RZ] ;  /* 0x00000000fffff984 */ /* 0x000fe20000000800 */
[----:B------:R-:W-:Y:S01]  /*31a0*/  @!PT LDS RZ, [RZ] ;  /* 0x00000000fffff984 */ /* 0x000fe20000000800 */
[----:B------:R-:W-:Y:S01]  /*31b0*/  @!PT LDS RZ, [RZ] ;  /* 0x00000000fffff984 */ /* 0x000fe20000000800 */
[----:B------:R-:W-:Y:S01]  /*31c0*/  @!PT LDS RZ, [RZ] ;  /* 0x00000000fffff984 */ /* 0x000fe20000000800 */
[----:B------:R3:W-:Y:S06]  /*31d0*/  MEMBAR.ALL.CTA ;  /* 0x0000000000007992 */ /* 0x0007ec0000008000 */
[----:B---3--:R-:W3:Y:S01]  /*31e0*/  FENCE.VIEW.ASYNC.S ;  /* 0x00000000000073c6 */ /* 0x008ee20000000000 */
[----:B------:R-:W-:Y:S01]  /*31f0*/  SEL R11, R11, RZ, P1 ;  /* 0x000000ff0b0b7207 */ /* 0x000fe20000800000 */
[----:B---3--:R3:W-:Y:S01]  /*3200*/  SYNCS.ARRIVE.TRANS64.RED.A1T0 RZ, [R2+URZ], RZ ;  /* 0x000000ff02ff79a7 */ /* 0x0087e200081004ff */
[----:B--2---:R-:W-:-:S02]  /*3210*/  LOP3.LUT P3, RZ, R6, 0x1, RZ, 0xc0, !PT ;  /* 0x0000000106ff7812 */ /* 0x004fc4000786c0ff */
[----:B------:R-:W-:-:S04]  /*3220*/  SEL R4, RZ, 0x1, P1 ;  /* 0x00000001ff047807 */ /* 0x000fc80000800000 */
[----:B------:R-:W-:Y:S02]  /*3230*/  LOP3.LUT R10, R10, R4, RZ, 0x3c, !PT ;  /* 0x000000040a0a7212 */ /* 0x000fe400078e3cff */
[----:B---3--:R-:W-:-:S04]  /*3240*/  SEL R2, RZ, 0x1, P0 ;  /* 0x00000001ff027807 */ /* 0x008fc80000000000 */
[----:B------:R-:W-:Y:S01]  /*3250*/  LOP3.LUT R9, R9, R2, RZ, 0x3c, !PT ;  /* 0x0000000209097212 */ /* 0x000fe200078e3cff */
[----:B------:R-:W-:Y:S06]  /*3260*/  @P3 BRA `(.L_x_54) ;  /* 0xfffffffc002c3947 */ /* 0x000fec000383ffff */
[----:B------:R-:W-:Y:S01]  /*3270*/  ULEA UR4, UR5, UR6, 0x3 ;  /* 0x0000000605047291 */ /* 0x000fe2000f8e18ff */
[----:B------:R-:W-:-:S08]  /*3280*/  SHF.L.U32 R2, R12, 0x1f, RZ ;  /* 0x0000001f0c027819 */ /* 0x000fd000000006ff */
[----:B------:R-:W2:Y:S02]  /*3290*/  SYNCS.PHASECHK.TRANS64 P0, [UR4+0x80], R2 ;  /* 0x00008002ff0075a7 */ /* 0x000ea40008001004 */
[----:B--2---:R-:W-:Y:S05]  /*32a0*/  @P0 BRA `(.L_x_55) ;  /* 0x0000000000080947 */ /* 0x004fea0003800000 */
[----:B------:R-:W2:Y:S02]  /*32b0*/  SYNCS.PHASECHK.TRANS64.TRYWAIT P0, [UR4+0x80], R2 ;  /* 0x00008002ff0075a7 */ /* 0x000ea40008001104 */
[----:B--2---:R-:W-:Y:S05]  /*32c0*/  @!P0 BRA `(.L_x_56) ;  /* 0x0000004c00bc8947 */ /* 0x004fea0003800000 */
.L_x_55:
[----:B------:R-:W-:-:S04]  /*32d0*/  UIADD3 UR7, UPT, UPT, UR5, 0x1, URZ ;  /* 0x0000000105077890 */ /* 0x000fc8000fffe0ff */
[----:B------:R-:W-:-:S04]  /*32e0*/  UISETP.NE.AND UP0, UPT, UR7, 0x2, UPT ;  /* 0x000000020700788c */ /* 0x000fc8000bf05270 */
[----:B------:R-:W-:Y:S02]  /*32f0*/  USEL UR8, URZ, 0x1, UP0 ;  /* 0x00000001ff087887 */ /* 0x000fe40008000000 */
[----:B------:R-:W-:-:S04]  /*3300*/  USEL UR7, UR7, URZ, UP0 ;  /* 0x000000ff07077287 */ /* 0x000fc80008000000 */
[----:B------:R-:W-:Y:S01]  /*3310*/  ULEA UR7, UR7, UR6, 0x3 ;  /* 0x0000000607077291 */ /* 0x000fe2000f8e18ff */
[----:B--2---:R-:W-:-:S04]  /*3320*/  LOP3.LUT R2, R12, UR8, RZ, 0x3c, !PT ;  /* 0x000000080c027c12 */ /* 0x004fc8000f8e3cff */
[----:B------:R-:W-:-:S04]  /*3330*/  SHF.L.U32 R0, R2, 0x1f, RZ ;  /* 0x0000001f02007819 */ /* 0x000fc800000006ff */
[----:B------:R-:W2:Y:S02]  /*3340*/  SYNCS.PHASECHK.TRANS64 P0, [UR7+0x80], R0 ;  /* 0x00008000ff0075a7 */ /* 0x000ea40008001007 */
[----:B-12---:R-:W-:Y:S05]  /*3350*/  @P0 EXIT ;  /* 0x000000000000094d */ /* 0x006fea0003800000 */
[----:B------:R-:W-:Y:S02]  /*3360*/  SHF.L.U32 R2, R2, 0x1f, RZ ;  /* 0x0000001f02027819 */ /* 0x000fe400000006ff */
[----:B------:R-:W-:-:S07]  /*3370*/  MOV R0, UR7 ;  /* 0x0000000700007c02 */ /* 0x000fce0008000f00 */
.L_x_57:
[----:B-1----:R1:W2:Y:S02]  /*3380*/  SYNCS.PHASECHK.TRANS64.TRYWAIT P0, [R0+URZ+0x80], R2 ;  /* 0x00008002000075a7 */ /* 0x0022a400080011ff */
[----:B--2---:R-:W-:Y:S05]  /*3390*/  @!P0 NANOSLEEP.SYNCS 0x989680 ;  /* 0x009896800000895d */ /* 0x004fea0003900000 */
[----:B------:R-:W2:Y:S02]  /*33a0*/  @!P0 SYNCS.PHASECHK.TRANS64 P0, [R0+URZ+0x80], R2 ;  /* 0x00008002000085a7 */ /* 0x000ea400080010ff */
[----:B--2---:R-:W-:Y:S05]  /*33b0*/  @P0 EXIT ;  /* 0x000000000000094d */ /* 0x004fea0003800000 */
[----:B------:R-:W-:Y:S05]  /*33c0*/  BRA `(.L_x_57) ;  /* 0xfffffffc00ec7947 */ /* 0x000fea000383ffff */
.L_x_50:
[----:B------:R-:W-:Y:S05]  /*33d0*/  BRA.U UP4, `(.L_x_58) ;  /* 0x0000001504047547 */ /* 0x000fea000b800000 */
[----:B------:R-:W-:Y:S01]  /*33e0*/  UMOV UR4, 0x40 ;  /* 0x0000004000047882 */ /* 0x000fe20000000000 */
[----:B------:R-:W-:Y:S01]  /*33f0*/  NOP ;  /* 0x0000000000007918 */ /* 0x000fe20000000000 */
[----:B------:R-:W-:Y:S01]  /*3400*/  ULEA UR5, UR55, UR4, 0x18 ;  /* 0x0000000437057291 */ /* 0x000fe2000f8ec0ff */
[----:B------:R-:W-:Y:S02]  /*3410*/  UMOV UR6, 0x400 ;  /* 0x0000040000067882 */ /* 0x000fe40000000000 */
[----:B------:R-:W-:-:S06]  /*3420*/  ULEA UR6, UR55, UR6, 0x18 ;  /* 0x0000000637067291 */ /* 0x000fcc000f8ec0ff */
[----:B------:R-:W2:Y:S02]  /*3430*/  LDS.U8 R0, [UR5+0x1c] ;  /* 0x00001c05ff007984 */ /* 0x000ea40008000000 */
[----:B--2---:R-:W-:-:S13]  /*3440*/  ISETP.NE.AND P0, PT, R0, RZ, PT ;  /* 0x000000ff0000720c */ /* 0x004fda0003f05270 */
[----:B------:R-:W-:Y:S05]  /*3450*/  @P0 BRA `(.L_x_59) ;  /* 0x0000000000580947 */ /* 0x000fea0003800000 */
[----:B------:R-:W-:-:S13]  /*3460*/  ELECT P0, URZ, PT ;  /* 0x0000000000ff782f */ /* 0x000fda0003800000 */
[----:B------:R-:W-:Y:S05]  /*3470*/  @!P0 BRA `(.L_x_60) ;  /* 0x0000000000608947 */ /* 0x000fea0003800000 */
[----:B------:R-:W-:Y:S01]  /*3480*/  UMOV UR4, 0x10 ;  /* 0x0000001000047882 */ /* 0x000fe20000000000 */
[----:B------:R-:W-:Y:S01]  /*3490*/  HFMA2 R0, -RZ, RZ, 0, 5.9604644775390625e-08 ;  /* 0x00000001ff007431 */ /* 0x000fe200000001ff */
[----:B------:R-:W-:-:S03]  /*34a0*/  MOV R3, 0xffff ;  /* 0x0000ffff00037802 */ /* 0x000fc60000000f00 */
[----:B------:R-:W-:Y:S04]  /*34b0*/  DEPBAR.LE SB2, 0x36 ;  /* 0x0000ad800000791a */ /* 0x000fe80000000000 */
[----:B------:R-:W2:Y:S02]  /*34c0*/  UTCATOMSWS.FIND_AND_SET.ALIGN UP0, UR4, UR4 ;  /* 0x00000004000475e3 */ /* 0x000ea40008000800 */
[----:B--2---:R-:W-:Y:S01]  /*34d0*/  MOV R4, UR4 ;  /* 0x0000000400047c02 */ /* 0x004fe20008000f00 */
[----:B------:R-:W-:Y:S06]  /*34e0*/  BRA.U UP0, `(.L_x_61) ;  /* 0x0000000100187547 */ /* 0x000fec000b800000 */
.L_x_62:
[----:B------:R-:W-:Y:S05]  /*34f0*/  NANOSLEEP 0x64 ;  /* 0x000000640000795d */ /* 0x000fea0003800000 */
[----:B------:R-:W-:-:S05]  /*3500*/  UMOV UR4, 0x10 ;  /* 0x0000001000047882 */ /* 0x000fca0000000000 */
[----:B------:R-:W-:Y:S04]  /*3510*/  DEPBAR.LE SB2, 0x36 ;  /* 0x0000ad800000791a */ /* 0x000fe80000000000 */
[----:B------:R-:W2:Y:S02]  /*3520*/  UTCATOMSWS.FIND_AND_SET.ALIGN UP0, UR4, UR4 ;  /* 0x00000004000475e3 */ /* 0x000ea40008000800 */
[----:B--2---:R-:W-:Y:S01]  /*3530*/  MOV R4, UR4 ;  /* 0x0000000400047c02 */ /* 0x004fe20008000f00 */
[----:B------:R-:W-:Y:S05]  /*3540*/  BRA.U !UP0, `(.L_x_62) ;  /* 0xfffffffd08e87547 */ /* 0x000fea000b83ffff */
.L_x_61:
[-C--:B------:R-:W-:Y:S02]  /*3550*/  SHF.L.U32 R3, R3, R4.reuse, RZ ;  /* 0x0000000403037219 */ /* 0x080fe400000006ff */
[----:B------:R-:W-:Y:S01]  /*3560*/  SHF.L.U32 R0, R0, R4, RZ ;  /* 0x0000000400007219 */ /* 0x000fe200000006ff */
[----:B------:R-:W-:Y:S02]  /*3570*/  IMAD.SHL.U32 R4, R4, 0x20, RZ ;  /* 0x0000002004047824 */ /* 0x000fe400078e00ff */
[----:B------:R2:W-:Y:S04]  /*3580*/  ATOMS.OR RZ, [UR5+0x14], R3 ;  /* 0x00001403ffff798c */ /* 0x0005e8000b000005 */
[----:B------:R2:W-:Y:S04]  /*3590*/  ATOMS.OR RZ, [UR5+0x18], R0 ;  /* 0x00001800ffff798c */ /* 0x0005e8000b000005 */
[----:B------:R2:W-:Y:S01]  /*35a0*/  STS [UR6+0x120], R4 ;  /* 0x00012004ff007988 */ /* 0x0005e20008000806 */
[----:B------:R-:W-:Y:S05]  /*35b0*/  BRA `(.L_x_60) ;  /* 0x0000000000107947 */ /* 0x000fea0003800000 */
.L_x_59:
[----:B------:R-:W-:Y:S02]  /*35c0*/  MOV R0, 0xffffffff ;  /* 0xffffffff00007802 */ /* 0x000fe40000000f00 */
[----:B------:R-:W-:-:S03]  /*35d0*/  MOV R4, 0x3600 ;  /* 0x0000360000047802 */ /* 0x000fc60000000f00 */
[----:B------:R2:W-:Y:S04]  /*35e0*/  STS [UR6+0x120], R0 ;  /* 0x00012000ff007988 */ /* 0x0005e80008000806 */
[----:B-12--5:R-:W-:Y:S05]  /*35f0*/  CALL.REL.NOINC `($__internal_1_$__cuda_sm10x_tcgen05_guardrail_trap_phase_invalid_during_alloc) ;  /* 0x0000005000987944 */ /* 0x026fea0003c00000 */
.L_x_60:
[----:B------:R-:W-:Y:S05]  /*3600*/  WARPSYNC.ALL ;  /* 0x0000000000007948 */ /* 0x000fea0003800000 */
[----:B------:R-:W3:Y:S01]  /*3610*/  S2UR UR4, SR_CgaCtaId ;  /* 0x00000000000479c3 */ /* 0x000ee20000008800 */
[----:B------:R-:W-:Y:S01]  /*3620*/  UMOV UR71, 0x400 ;  /* 0x0000040000477882 */ /* 0x000fe20000000000 */
[----:B------:R-:W-:-:S06]  /*3630*/  NOP ;  /* 0x0000000000007918 */ /* 0x000fcc0000000000 */
[----:B------:R-:W-:Y:S06]  /*3640*/  BAR.ARV 0x6, 0xa0 ;  /* 0x0182800000007b1d */ /* 0x000fec0000002000 */
[----:B------:R-:W4:Y:S01]  /*3650*/  LDCU UR7, c[0x0][0x38c] ;  /* 0x00007180ff0777ac */ /* 0x000f220008000800 */
[----:B------:R-:W-:Y:S01]  /*3660*/  LOP3.LUT R2, R2, 0xffff, RZ, 0xc0, !PT ;  /* 0x0000ffff02027812 */ /* 0x000fe200078ec0ff */
[----:B------:R-:W-:Y:S01]  /*3670*/  HFMA2 R11, -RZ, RZ, 0, 5.9604644775390625e-08 ;  /* 0x00000001ff0b7431 */ /* 0x000fe200000001ff */
[----:B------:R-:W-:Y:S01]  /*3680*/  MOV R10, RZ ;  /* 0x000000ff000a7202 */ /* 0x000fe20000000f00 */
[----:B------:R-:W1:Y:S01]  /*3690*/  LDCU UR8, c[0x0][0x38c] ;  /* 0x00007180ff0877ac */ /* 0x000e620008000800 */
[----:B------:R-:W-:-:S02]  /*36a0*/  R2UR UR72, R2 ;  /* 0x00000000024872ca */ /* 0x000fc400000e0000 */
[----:B------:R-:W-:Y:S01]  /*36b0*/  CS2R R8, SRZ ;  /* 0x0000000000087805 */ /* 0x000fe2000001ff00 */
[----:B------:R-:W-:Y:S01]  /*36c0*/  UMOV UR75, URZ ;  /* 0x000000ff004b7c82 */ /* 0x000fe20008000000 */
[----:B------:R-:W-:Y:S01]  /*36d0*/  UMOV UR9, URZ ;  /* 0x000000ff00097c82 */ /* 0x000fe20008000000 */
[----:B---3--:R-:W-:Y:S01]  /*36e0*/  ULEA UR71, UR4, UR71, 0x18 ;  /* 0x0000004704477291 */ /* 0x008fe2000f8ec0ff */
[----:B------:R-:W-:Y:S01]  /*36f0*/  UMOV UR76, 0x0 ;  /* 0x00000000004c7882 */ /* 0x000fe20000000000 */
[----:B------:R-:W-:Y:S02]  /*3700*/  UMOV UR77, 0x4100910 ;  /* 0x04100910004d7882 */ /* 0x000fe40000000000 */
[----:B------:R-:W-:Y:S02]  /*3710*/  UIADD3 UR6, UPT, UPT, UR71, 0x6800, URZ ;  /* 0x0000680047067890 */ /* 0x000fe4000fffe0ff */
[----:B------:R-:W-:Y:S02]  /*3720*/  UIADD3 UR5, UPT, UPT, UR71, 0x1e800, URZ ;  /* 0x0001e80047057890 */ /* 0x000fe4000fffe0ff */
[----:B----4-:R-:W-:Y:S01]  /*3730*/  UIADD3 UR7, UPT, UPT, UR7, 0x7f, URZ ;  /* 0x0000007f07077890 */ /* 0x010fe2000fffe0ff */
[----:B--2---:R-:W2:Y:S01]  /*3740*/  LDS R0, [UR71+0x120] ;  /* 0x00012047ff007984 */ /* 0x004ea20008000800 */
[----:B------:R-:W-:-:S02]  /*3750*/  USHF.R.U32.HI UR6, URZ, 0x4, UR6 ;  /* 0x00000004ff067899 */ /* 0x000fc40008011606 */
[----:B------:R-:W-:Y:S02]  /*3760*/  USHF.R.S32.HI UR4, URZ, 0x1f, UR7 ;  /* 0x0000001fff047899 */ /* 0x000fe40008011407 */
[----:B------:R-:W-:Y:S02]  /*3770*/  USHF.R.U32.HI UR5, URZ, 0x4, UR5 ;  /* 0x00000004ff057899 */ /* 0x000fe40008011605 */
[----:B------:R-:W-:Y:S02]  /*3780*/  ULEA.HI UR4, UR4, UR7, URZ, 0x7 ;  /* 0x0000000704047291 */ /* 0x000fe4000f8f38ff */
[----:B------:R-:W-:Y:S02]  /*3790*/  ULOP3.LUT UR6, UR6, 0x3fff, URZ, 0xc0, !UPT ;  /* 0x00003fff06067892 */ /* 0x000fe4000f8ec0ff */
[----:B------:R-:W-:Y:S02]  /*37a0*/  USHF.R.S32.HI UR10, URZ, 0x7, UR4 ;  /* 0x00000007ff0a7899 */ /* 0x000fe40008011404 */
[----:B------:R-:W-:-:S02]  /*37b0*/  ULOP3.LUT UR5, UR5, 0x3fff, URZ, 0xc0, !UPT ;  /* 0x00003fff05057892 */ /* 0x000fc4000f8ec0ff */
[----:B------:R-:W-:Y:S02]  /*37c0*/  UISETP.LT.AND UP0, UPT, UR10, 0x1, UPT ;  /* 0x000000010a00788c */ /* 0x000fe4000bf01270 */
[----:B------:R-:W-:Y:S01]  /*37d0*/  IMAD.U32 R12, RZ, RZ, UR10 ;  /* 0x0000000aff0c7e24 */ /* 0x000fe2000f8e00ff */
[----:B------:R-:W-:Y:S02]  /*37e0*/  ULOP3.LUT UR73, UR6, 0x10000, URZ, 0xfc, !UPT ;  /* 0x0001000006497892 */ /* 0x000fe4000f8efcff */
[----:B------:R-:W-:Y:S02]  /*37f0*/  USEL UR4, UR10, 0x1, !UP0 ;  /* 0x000000010a047887 */ /* 0x000fe4000c000000 */
[----:B------:R-:W-:Y:S02]  /*3800*/  ULOP3.LUT UR74, UR5, 0x10000, URZ, 0xfc, !UPT ;  /* 0x00010000054a7892 */ /* 0x000fe4000f8efcff */
[----:B------:R-:W-:Y:S02]  /*3810*/  UIADD3 UR4, UPT, UPT, -UR4, URZ, URZ ;  /* 0x000000ff04047290 */ /* 0x000fe4000fffe1ff */
[----:B-1----:R-:W-:-:S04]  /*3820*/  UISETP.GE.AND UP4, UPT, UR8, 0x1, UPT ;  /* 0x000000010800788c */ /* 0x002fc8000bf86270 */
[----:B------:R-:W-:Y:S01]  /*3830*/  IMAD.U32 R14, RZ, RZ, UR4 ;  /* 0x00000004ff0e7e24 */ /* 0x000fe2000f8e00ff */
[----:B--2---:R-:W-:-:S13]  /*3840*/  R2UR UR7, R0 ;  /* 0x00000000000772ca */ /* 0x004fda00000e0000 */
[----:B------:R-:W-:-:S07]  /*3850*/  IMAD.U32 R15, RZ, RZ, UR7 ;  /* 0x00000007ff0f7e24 */ /* 0x000fce000f8e00ff */
.L_x_69:
[----:B------:R-:W-:Y:S02]  /*3860*/  LEA R0, R10, UR71, 0x3 ;  /* 0x000000470a007c11 */ /* 0x000fe4000f8e18ff */
[----:B------:R-:W-:Y:S02]  /*3870*/  SHF.L.U32 R2, R9, 0x1f, RZ ;  /* 0x0000001f09027819 */ /* 0x000fe400000006ff */
[----:B------:R-:W-:Y:S01]  /*3880*/  PLOP3.LUT P0, PT, PT, PT, UP4, 0x80, 0x8 ;  /* 0x000000000008781c */ /* 0x000fe20003f0f048 */
[----:B------:R-:W-:Y:S01]  /*3890*/  VIADD R3, R0, 0x80 ;  /* 0x0000008000037836 */ /* 0x000fe20000000000 */
[----:B-1----:R-:W1:Y:S02]  /*38a0*/  SYNCS.PHASECHK.TRANS64.TRYWAIT P1, [R0+URZ+0x70], R2 ;  /* 0x00007002000075a7 */ /* 0x002e6400080211ff */
[----:B-1----:R-:W-:Y:S09]  /*38b0*/  @!P1 BRA `(.L_x_63) ;  /* 0x0000004800589947 */ /* 0x002ff20003800000 */
.L_x_138:
[----:B------:R-:W-:Y:S01]  /*38c0*/  LEA R4, R10, UR71, 0x4 ;  /* 0x000000470a047c11 */ /* 0x000fe2000f8e20ff */
[----:B------:R-:W-:Y:S01]  /*38d0*/  @UP4 ULEA UR4, UR9, UR71, 0x3 ;  /* 0x0000004709044291 */ /* 0x000fe2000f8e18ff */
[----:B------:R-:W-:Y:S01]  /*38e0*/  PLOP3.LUT P2, PT, PT, PT, PT, 0x80, 0x8 ;  /* 0x000000000008781c */ /* 0x000fe20003f4f070 */
[----:B------:R-:W-:Y:S01]  /*38f0*/  ULEA UR5, UR75, UR71, 0x3 ;  /* 0x000000474b057291 */ /* 0x000fe2000f8e18ff */
[----:B------:R-:W-:Y:S02]  /*3900*/  PRMT R3, RZ, 0x654, R3 ;  /* 0x00000654ff037816 */ /* 0x000fe40000000003 */
[----:B------:R-:W2:Y:S01]  /*3910*/  LDS.128 R4, [R4+0x100] ;  /* 0x0001000004047984 */ /* 0x000ea20000000c00 */
[----:B-1----:R-:W-:Y:S02]  /*3920*/  @P0 SHF.L.U32 R2, R8, 0x1f, RZ ;  /* 0x0000001f08020819 */ /* 0x002fe400000006ff */
[----:B------:R-:W-:Y:S01]  /*3930*/  SHF.L.U32 R0, R11, 0x1f, RZ ;  /* 0x0000001f0b007819 */ /* 0x000fe200000006ff */
[----:B------:R-:W-:Y:S01]  /*3940*/  @!PT LDS RZ, [RZ] ;  /* 0x00000000fffff984 */ /* 0x000fe20000000800 */
[----:B------:R-:W-:Y:S01]  /*3950*/  @!PT LDS RZ, [RZ] ;  /* 0x00000000fffff984 */ /* 0x000fe20000000800 */
[----:B------:R-:W-:Y:S01]  /*3960*/  @!PT LDS RZ, [RZ] ;  /* 0x00000000fffff984 */ /* 0x000fe20000000800 */
[----:B------:R-:W-:Y:S01]  /*3970*/  @!PT LDS RZ, [RZ] ;  /* 0x00000000fffff984 */ /* 0x000fe20000000800 */
[----:B------:R1:W-:Y:S06]  /*3980*/  MEMBAR.ALL.CTA ;  /* 0x0000000000007992 */ /* 0x0003ec0000008000 */
[----:B-1----:R-:W1:Y:S01]  /*3990*/  FENCE.VIEW.ASYNC.S ;  /* 0x00000000000073c6 */ /* 0x002e620000000000 */
[----:B------:R-:W-:Y:S01]  /*39a0*/  R2UR UR6, R15 ;  /* 0x000000000f0672ca */ /* 0x000fe200000e0000 */
[----:B------:R-:W-:Y:S01]  /*39b0*/  IMAD.U32 R13, RZ, RZ, UR5 ;  /* 0x00000005ff0d7e24 */ /* 0x000fe2000f8e00ff */
[----:B-1----:R1:W-:Y:S01]  /*39c0*/  SYNCS.ARRIVE.TRANS64.RED.A1T0 RZ, [R3+URZ], RZ ;  /* 0x000000ff03ff79a7 */ /* 0x0023e200081004ff */
[----:B------:R1:W3:Y:S01]  /*39d0*/  @P0 SYNCS.PHASECHK.TRANS64.TRYWAIT P2, [UR4], R2 ;  /* 0x00000002ff0005a7 */ /* 0x0002e20008041104 */
[----:B------:R-:W-:Y:S01]  /*39e0*/  ULEA.HI UR4, UR75, UR75, URZ, 0x1 ;  /* 0x0000004b4b047291 */ /* 0x000fe2000f8f08ff */
[----:B--2---:R-:W-:-:S03]  /*39f0*/  LOP3.LUT P1, RZ, R6, 0x1, RZ, 0xc0, !PT ;  /* 0x0000000106ff7812 */ /* 0x004fc6000782c0ff */
[----:B------:R-:W-:-:S04]  /*3a00*/  ULOP3.LUT UR8, UR4, 0xffe, URZ, 0xc0, !UPT ;  /* 0x00000ffe04087892 */ /* 0x000fc8000f8ec0ff */
[----:B------:R-:W-:Y:S01]  /*3a10*/  UIADD3 UR8, UPT, UPT, -UR8, UR75, URZ ;  /* 0x0000004b08087290 */ /* 0x000fe2000fffe1ff */
[----:B------:R-:W2:Y:S01]  /*3a20*/  SYNCS.PHASECHK.TRANS64.TRYWAIT P0, [UR5+0xb0], R0 ;  /* 0x0000b000ff0075a7 */ /* 0x000ea20008001105 */
[----:B------:R-:W-:-:S04]  /*3a30*/  USHF.L.U32 UR5, UR4, 0x5, URZ ;  /* 0x0000000504057899 */ /* 0x000fc800080006ff */
[----:B------:R-:W-:-:S04]  /*3a40*/  ULOP3.LUT UR4, UR5, 0xffffffc0, URZ, 0xc0, !UPT ;  /* 0xffffffc005047892 */ /* 0x000fc8000f8ec0ff */
[----:B------:R-:W-:-:S04]  /*3a50*/  UIADD3 UR4, UPT, UPT, UR6, UR4, URZ ;  /* 0x0000000406047290 */ /* 0x000fc8000fffe0ff */
[----:B------:R-:W-:Y:S01]  /*3a60*/  ULEA UR8, UR8, UR4, 0x14 ;  /* 0x0000000408087291 */ /* 0x000fe2000f8ea0ff */
[----:B-123--:R-:W-:Y:S11]  /*3a70*/  @!P0 BRA `(.L_x_64) ;  /* 0x0000004400fc8947 */ /* 0x00eff60003800000 */
.L_x_140:
[----:B------:R-:W-:Y:S01]  /*3a80*/  IADD3 R10, PT, PT, R10, 0x1, RZ ;  /* 0x000000010a0a7810 */ /* 0x000fe20007ffe0ff */
[----:B------:R-:W-:Y:S06]  /*3a90*/  BRA.U !UP4, `(.L_x_65) ;  /* 0x000000050cec7547 */ /* 0x000fec000b800000 */
[----:B------:R-:W-:Y:S01]  /*3aa0*/  R2UR UR69, R14 ;  /* 0x000000000e4572ca */ /* 0x000fe200000e0000 */
[----:B------:R-:W-:Y:S01]  /*3ab0*/  UPLOP3.LUT UP2, UPT, UPT, UPT, UPT, 0x40, 0x4 ;  /* 0x000000000004789c */ /* 0x000fe20003f4e870 */
[----:B------:R-:W-:Y:S01]  /*3ac0*/  R2UR UR68, R12 ;  /* 0x000000000c4472ca */ /* 0x000fe200000e0000 */
[----:B------:R-:W-:-:S14]  /*3ad0*/  UMOV UR7, UR9 ;  /* 0x0000000900077c82 */ /* 0x000fdc0008000000 */
.L_x_68:
[----:B------:R-:W-:Y:S02]  /*3ae0*/  UIADD3 UR69, UPT, UPT, UR69, 0x1, URZ ;  /* 0x0000000145457890 */ /* 0x000fe4000fffe0ff */
[----:B--2---:R-:W-:Y:S02]  /*3af0*/  ULEA UR5, UR7, UR71, 0x3 ;  /* 0x0000004707057291 */ /* 0x004fe4000f8e18ff */
[----:B------:R-:W-:Y:S01]  /*3b00*/  UISETP.NE.AND UP3, UPT, UR69, URZ, UPT ;  /* 0x000000ff4500728c */ /* 0x000fe2000bf65270 */
[----:B------:R-:W-:Y:S10]  /*3b10*/  @P2 BRA `(.L_x_66) ;  /* 0x00000000000c2947 */ /* 0x000ff40003800000 */
[----:B-1----:R-:W-:Y:S04]  /*3b20*/  SHF.L.U32 R2, R8, 0x1f, RZ ;  /* 0x0000001f08027819 */ /* 0x002fe800000006ff */
[----:B------:R-:W1:Y:S02]  /*3b30*/  SYNCS.PHASECHK.TRANS64.TRYWAIT P0, [UR5], R2 ;  /* 0x00000002ff0075a7 */ /* 0x000e640008001105 */
[----:B-1----:R-:W-:Y:S05]  /*3b40*/  @!P0 BRA `(.L_x_67) ;  /* 0x0000004400e48947 */ /* 0x002fea0003800000 */
.L_x_66:
[----:B------:R-:W-:Y:S01]  /*3b50*/  UISETP.NE.AND UP0, UPT, UR68, 0x1, UPT ;  /* 0x000000014400788c */ /* 0x000fe2000bf05270 */
[----:B------:R-:W-:Y:S01]  /*3b60*/  PLOP3.LUT P2, PT, PT, PT, PT, 0x80, 0x8 ;  /* 0x000000000008781c */ /* 0x000fe20003f4f070 */
[----:B------:R-:W-:Y:S01]  /*3b70*/  UIADD3 UR9, UPT, UPT, UR7, 0x1, URZ ;  /* 0x0000000107097890 */ /* 0x000fe2000fffe0ff */
[----:B------:R-:W-:Y:S01]  /*3b80*/  MOV.SPILL R3, UR77 ;  /* 0x0000004d00037c02 */ /* 0x000fe20009000f00 */
[----:B------:R-:W-:Y:S01]  /*3b90*/  UIADD3 UR70, UPT, UPT, UR5, 0x18, URZ ;  /* 0x0000001805467890 */ /* 0x000fe2000fffe0ff */
[----:B-1----:R-:W-:Y:S01]  /*3ba0*/  MOV.SPILL R2, UR76 ;  /* 0x0000004c00027c02 */ /* 0x002fe20009000f00 */
[----:B------:R-:W-:Y:S01]  /*3bb0*/  UISETP.NE.AND UP1, UPT, UR9, 0x3, UPT ;  /* 0x000000030900788c */ /* 0x000fe2000bf25270 */
[----:B------:R-:W-:Y:S01]  /*3bc0*/  PLOP3.LUT P0, PT, PT, PT, UP0, 0x80, 0x8 ;  /* 0x000000000008781c */ /* 0x000fe20003f0f008 */
[----:B------:R-:W-:Y:S02]  /*3bd0*/  ULEA UR6, UR7, UR74, 0xb ;  /* 0x0000004a07067291 */ /* 0x000fe4000f8e58ff */
[----:B------:R-:W-:Y:S02]  /*3be0*/  USEL UR5, URZ, 0x1, UP1 ;  /* 0x00000001ff057887 */ /* 0x000fe40008800000 */
[----:B------:R-:W-:Y:S02]  /*3bf0*/  USEL UR9, UR9, URZ, UP1 ;  /* 0x000000ff09097287 */ /* 0x000fe40008800000 */
[----:B------:R-:W-:Y:S02]  /*3c00*/  ULEA UR4, UR7, UR73, 0xb ;  /* 0x0000004907047291 */ /* 0x000fe4000f8e58ff */
[----:B------:R-:W-:Y:S01]  /*3c10*/  @UP0 ULEA UR7, UR9, UR71, 0x3 ;  /* 0x0000004709070291 */ /* 0x000fe2000f8e18ff */
[----:B------:R-:W-:Y:S01]  /*3c20*/  LOP3.LUT R8, R8, UR5, RZ, 0x3c, !PT ;  /* 0x0000000508087c12 */ /* 0x000fe2000f8e3cff */
[----:B------:R-:W-:Y:S02]  /*3c30*/  UIADD3 UR22, UPT, UPT, UR6, 0x2, URZ ;  /* 0x0000000206167890 */ /* 0x000fe4000fffe0ff */
[----:B------:R-:W-:Y:S01]  /*3c40*/  UIADD3 UR18, UPT, UPT, UR4, 0x2, URZ ;  /* 0x0000000204127890 */ /* 0x000fe2000fffe0ff */
[----:B------:R-:W-:Y:S01]  /*3c50*/  @P0 SHF.L.U32 R0, R8, 0x1f, RZ ;  /* 0x0000001f08000819 */ /* 0x000fe200000006ff */
[----:B------:R-:W-:Y:S02]  /*3c60*/  UIADD3 UR14, UPT, UPT, UR6, 0x4, URZ ;  /* 0x00000004060e7890 */ /* 0x000fe4000fffe0ff */
[----:B------:R-:W-:Y:S01]  /*3c70*/  UIADD3 UR12, UPT, UPT, UR4, 0x4, URZ ;  /* 0x00000004040c7890 */ /* 0x000fe2000fffe0ff */
[----:B------:R2:W3:Y:S01]  /*3c80*/  @P0 SYNCS.PHASECHK.TRANS64.TRYWAIT P2, [UR7], R0 ;  /* 0x00000000ff0005a7 */ /* 0x0004e20008041107 */
[----:B------:R-:W-:Y:S02]  /*3c90*/  UIADD3 UR66, UPT, UPT, UR6, 0x6, URZ ;  /* 0x0000000606427890 */ /* 0x000fe4000fffe0ff */
        /* <DEDUP_REMOVED lines=24> */
[----:B------:R-:W-:Y:S01]  /*3e20*/  UIADD3 UR68, UPT, UPT, UR68, -0x1, URZ ;  /* 0xffffffff44447890 */ /* 0x000fe2000fffe0ff */
[----:B------:R-:W-:Y:S01]  /*3e30*/  UMOV UR7, 0x40004040 ;  /* 0x4000404000077882 */ /* 0x000fe20000000000 */
[----:B------:R-:W-:Y:S01]  /*3e40*/  UMOV UR76, 0x0 ;  /* 0x00000000004c7882 */ /* 0x000fe20000000000 */
[----:B------:R-:W-:Y:S01]  /*3e50*/  UMOV UR77, 0x4100910 ;  /* 0x04100910004d7882 */ /* 0x000fe20000000000 */
[----:B------:R-:W-:Y:S01]  /*3e60*/  UMOV UR5, 0x40004040 ;  /* 0x4000404000057882 */ /* 0x000fe20000000000 */
[----:B------:R-:W-:Y:S01]  /*3e70*/  UMOV UR23, 0x40004040 ;  /* 0x4000404000177882 */ /* 0x000fe20000000000 */
[----:B------:R1:W-:Y:S01]  /*3e80*/  UTCHMMA gdesc[UR4], gdesc[UR6], tmem[UR8], tmem[UR76], idesc[UR77], UP2 ;  /* 0x00ff4c06040075ea */ /* 0x0003e20009000008 */
[----:B------:R-:W-:Y:S01]  /*3e90*/  UPLOP3.LUT UP2, UPT, UPT, UPT, UPT, 0x80, 0x8 ;  /* 0x000000000008789c */ /* 0x000fe20003f4f070 */
[----:B------:R-:W-:Y:S01]  /*3ea0*/  UMOV UR19, 0x40004040 ;  /* 0x4000404000137882 */ /* 0x000fe20000000000 */
[----:B------:R-:W-:Y:S01]  /*3eb0*/  UMOV UR15, 0x40004040 ;  /* 0x40004040000f7882 */ /* 0x000fe20000000000 */
[----:B------:R4:W-:Y:S01]  /*3ec0*/  UTCHMMA gdesc[UR18], gdesc[UR22], tmem[UR8], tmem[UR76], idesc[UR77], UPT ;  /* 0x00ff4c16120075ea */ /* 0x0009e2000b800008 */
[----:B------:R-:W-:Y:S01]  /*3ed0*/  UMOV UR13, 0x40004040 ;  /* 0x40004040000d7882 */ /* 0x000fe20000000000 */
        /* <DEDUP_REMOVED lines=18> */
[----:B-1----:R-:W-:Y:S01]  /*4000*/  UIADD3 UR4, UPT, UPT, UR4, 0x606, URZ ;  /* 0x0000060604047890 */ /* 0x002fe2000fffe0ff */
[----:B------:R-:W-:Y:S01]  /*4010*/  UMOV UR6, 0x0 ;  /* 0x0000000000067882 */ /* 0x000fe20000000000 */
[----:B------:R-:W-:Y:S01]  /*4020*/  UMOV UR7, 0x4100910 ;  /* 0x0410091000077882 */ /* 0x000fe20000000000 */
[----:B------:R-:W-:Y:S01]  /*4030*/  UMOV UR31, 0x40004040 ;  /* 0x40004040001f7882 */ /* 0x000fe20000000000 */
[----:B----4-:R-:W-:Y:S01]  /*4040*/  UMOV UR22, 0x0 ;  /* 0x0000000000167882 */ /* 0x010fe20000000000 */
[----:B------:R-:W-:Y:S01]  /*4050*/  UMOV UR23, 0x4100910 ;  /* 0x0410091000177882 */ /* 0x000fe20000000000 */
[----:B------:R-:W-:Y:S01]  /*4060*/  R2UR.FILL UR77, R3 ;  /* 0x00000000034d72ca */ /* 0x000fe200004e0000 */
[----:B------:R1:W-:Y:S01]  /*4070*/  UTCHMMA gdesc[UR12], gdesc[UR14], tmem[UR8], tmem[UR22], idesc[UR23], UPT ;  /* 0x00ff160e0c0075ea */ /* 0x0003e2000b800008 */
[----:B------:R-:W-:Y:S01]  /*4080*/  R2UR.FILL UR76, R2 ;  /* 0x00000000024c72ca */ /* 0x000fe200004e0000 */
[----:B------:R-:W-:Y:S01]  /*4090*/  UTCHMMA gdesc[UR64], gdesc[UR66], tmem[UR8], tmem[UR22], idesc[UR23], UPT ;  /* 0x00ff1642400075ea */ /* 0x000fe2000b800008 */
[----:B------:R-:W-:Y:S01]  /*40a0*/  UTCHMMA gdesc[UR60], gdesc[UR62], tmem[UR8], tmem[UR22], idesc[UR23], UPT ;  /* 0x00ff163e3c0075ea */ /* 0x000fe2000b800008 */
[----:B------:R-:W-:Y:S01]  /*40b0*/  UMOV UR18, 0x0 ;  /* 0x0000000000127882 */ /* 0x000fe20000000000 */
[----:B------:R-:W-:Y:S01]  /*40c0*/  UMOV UR19, 0x4100910 ;  /* 0x0410091000137882 */ /* 0x000fe20000000000 */
[----:B------:R-:W-:Y:S01]  /*40d0*/  UMOV UR29, 0x40004040 ;  /* 0x40004040001d7882 */ /* 0x000fe20000000000 */
[----:B------:R-:W-:Y:S01]  /*40e0*/  UTCHMMA gdesc[UR56], gdesc[UR58], tmem[UR8], tmem[UR18], idesc[UR19], UPT ;  /* 0x00ff123a380075ea */ /* 0x000fe2000b800008 */
[----:B------:R-:W-:Y:S01]  /*40f0*/  UTCHMMA gdesc[UR52], gdesc[UR54], tmem[UR8], tmem[UR18], idesc[UR19], UPT ;  /* 0x00ff1236340075ea */ /* 0x000fe2000b800008 */
[----:B------:R-:W-:Y:S01]  /*4100*/  UTCHMMA gdesc[UR48], gdesc[UR50], tmem[UR8], tmem[UR18], idesc[UR19], UPT ;  /* 0x00ff1232300075ea */ /* 0x000fe2000b800008 */
[----:B------:R-:W-:Y:S01]  /*4110*/  UTCHMMA gdesc[UR44], gdesc[UR46], tmem[UR8], tmem[UR6], idesc[UR7], UPT ;  /* 0x00ff062e2c0075ea */ /* 0x000fe2000b800008 */
[----:B------:R-:W-:Y:S01]  /*4120*/  UMOV UR27, 0x40004040 ;  /* 0x40004040001b7882 */ /* 0x000fe20000000000 */
[----:B------:R-:W-:Y:S01]  /*4130*/  UMOV UR25, 0x40004040 ;  /* 0x4000404000197882 */ /* 0x000fe20000000000 */
[----:B------:R-:W-:Y:S01]  /*4140*/  UMOV UR21, 0x40004040 ;  /* 0x4000404000157882 */ /* 0x000fe20000000000 */
[----:B------:R-:W-:Y:S01]  /*4150*/  UMOV UR17, 0x40004040 ;  /* 0x4000404000117882 */ /* 0x000fe20000000000 */
[----:B------:R-:W-:Y:S01]  /*4160*/  UMOV UR11, 0x40004040 ;  /* 0x40004040000b7882 */ /* 0x000fe20000000000 */
[----:B-1----:R-:W-:Y:S01]  /*4170*/  UMOV UR12, 0x0 ;  /* 0x00000000000c7882 */ /* 0x002fe20000000000 */
[----:B------:R-:W-:Y:S01]  /*4180*/  UMOV UR13, 0x4100910 ;  /* 0x04100910000d7882 */ /* 0x000fe20000000000 */
[----:B------:R-:W-:Y:S01]  /*4190*/  UMOV UR14, 0x0 ;  /* 0x00000000000e7882 */ /* 0x000fe20000000000 */
[----:B------:R-:W-:Y:S01]  /*41a0*/  UTCHMMA gdesc[UR40], gdesc[UR42], tmem[UR8], tmem[UR12], idesc[UR13], UPT ;  /* 0x00ff0c2a280075ea */ /* 0x000fe2000b800008 */
[----:B------:R-:W-:Y:S01]  /*41b0*/  UTCHMMA gdesc[UR36], gdesc[UR38], tmem[UR8], tmem[UR6], idesc[UR7], UPT ;  /* 0x00ff0626240075ea */ /* 0x000fe2000b800008 */
[----:B------:R-:W-:Y:S01]  /*41c0*/  UMOV UR15, 0x4100910 ;  /* 0x04100910000f7882 */ /* 0x000fe20000000000 */
[----:B------:R-:W-:Y:S01]  /*41d0*/  UTCHMMA gdesc[UR32], gdesc[UR34], tmem[UR8], tmem[UR18], idesc[UR19], UPT ;  /* 0x00ff1222200075ea */ /* 0x000fe2000b800008 */
[----:B------:R-:W-:Y:S01]  /*41e0*/  UTCHMMA gdesc[UR28], gdesc[UR30], tmem[UR8], tmem[UR14], idesc[UR15], UPT ;  /* 0x00ff0e1e1c0075ea */ /* 0x000fe2000b800008 */
[----:B------:R-:W-:Y:S01]  /*41f0*/  UTCHMMA gdesc[UR24], gdesc[UR26], tmem[UR8], tmem[UR12], idesc[UR13], UPT ;  /* 0x00ff0c1a180075ea */ /* 0x000fe2000b800008 */
[----:B------:R1:W-:Y:S01]  /*4200*/  UTCHMMA gdesc[UR16], gdesc[UR20], tmem[UR8], tmem[UR6], idesc[UR7], UPT ;  /* 0x00ff0614100075ea */ /* 0x0003e2000b800008 */
[----:B------:R2:W-:Y:S01]  /*4210*/  UTCHMMA gdesc[UR4], gdesc[UR10], tmem[UR8], tmem[UR76], idesc[UR77], UPT ;  /* 0x00ff4c0a040075ea */ /* 0x0005e2000b800008 */
[----:B------:R2:W-:Y:S01]  /*4220*/  UTCBAR.MULTICAST [UR70], URZ, UR72 ;  /* 0x000000ff460073e9 */ /* 0x0005e20008000848 */
[----:B-1----:R-:W-:Y:S01]  /*4230*/  UMOV UR7, UR9 ;  /* 0x0000000900077c82 */ /* 0x002fe20008000000 */
[----:B---3--:R-:W-:Y:S05]  /*4240*/  BRA.U UP3, `(.L_x_68) ;  /* 0xfffffff903247547 */ /* 0x008fea000b83ffff */
.L_x_65:
[----:B--2---:R-:W-:Y:S02]  /*4250*/  R2UR UR4, R13 ;  /* 0x000000000d0472ca */ /* 0x004fe400000e0000 */
[----:B------:R-:W-:-:S04]  /*4260*/  ISETP.NE.AND P0, PT, R10, 0x2, PT ;  /* 0x000000020a00780c */ /* 0x000fc80003f05270 */
[----:B-1----:R-:W-:Y:S02]  /*4270*/  SEL R0, RZ, 0x1, P0 ;  /* 0x00000001ff007807 */ /* 0x002fe40000000000 */
[----:B------:R-:W-:Y:S02]  /*4280*/  SEL R10, R10, RZ, P0 ;  /* 0x000000ff0a0a7207 */ /* 0x000fe40000000000 */
[----:B------:R-:W-:-:S03]  /*4290*/  LOP3.LUT R9, R9, R0, RZ, 0x3c, !PT ;  /* 0x0000000009097212 */ /* 0x000fc600078e3cff */
[----:B------:R-:W-:Y:S02]  /*42a0*/  UIADD3 UR5, UPT, UPT, UR4, 0x90, URZ ;  /* 0x0000009004057890 */ /* 0x000fe4000fffe0ff */
[----:B------:R-:W-:-:S04]  /*42b0*/  UIADD3 UR4, UPT, UPT, UR75, 0x1, URZ ;  /* 0x000000014b047890 */ /* 0x000fc8000fffe0ff */
[----:B------:R-:W-:-:S03]  /*42c0*/  UISETP.NE.AND UP0, UPT, UR4, 0x4, UPT ;  /* 0x000000040400788c */ /* 0x000fc6000bf05270 */
[----:B------:R1:W-:Y:S01]  /*42d0*/  UTCBAR [UR5], URZ ;  /* 0x000000ff050073e9 */ /* 0x0003e200080000ff */
[----:B------:R-:W-:Y:S02]  /*42e0*/  USEL UR6, URZ, 0x1, UP0 ;  /* 0x00000001ff067887 */ /* 0x000fe40008000000 */
[----:B------:R-:W-:-:S04]  /*42f0*/  USEL UR75, UR4, URZ, UP0 ;  /* 0x000000ff044b7287 */ /* 0x000fc80008000000 */
[----:B------:R-:W-:Y:S01]  /*4300*/  LOP3.LUT R11, R11, UR6, RZ, 0x3c, !PT ;  /* 0x000000060b0b7c12 */ /* 0x000fe2000f8e3cff */
[----:B------:R-:W-:Y:S07]  /*4310*/  @P1 BRA `(.L_x_69) ;  /* 0xfffffff400501947 */ /* 0x000fee000383ffff */
[----:B------:R-:W2:Y:S01]  /*4320*/  S2UR UR8, SR_CgaCtaId ;  /* 0x00000000000879c3 */ /* 0x000ea20000008800 */
[----:B------:R-:W-:Y:S01]  /*4330*/  ELECT P0, URZ, PT ;  /* 0x0000000000ff782f */ /* 0x000fe20003800000 */
[----:B------:R-:W-:Y:S01]  /*4340*/  IMAD.MOV.U32 R0, RZ, RZ, 0x1 ;  /* 0x00000001ff007424 */ /* 0x000fe200078e00ff */
[----:B------:R-:W-:Y:S01]  /*4350*/  UIADD3 UR71, UPT, UPT, UR71, 0xb0, URZ ;  /* 0x000000b047477890 */ /* 0x000fe2000fffe0ff */
[----:B------:R-:W-:Y:S01]  /*4360*/  SHF.L.U32 R2, R11, 0x1f, RZ ;  /* 0x0000001f0b027819 */ /* 0x000fe200000006ff */
[----:B------:R-:W-:-:S03]  /*4370*/  UMOV UR4, 0x40 ;  /* 0x0000004000047882 */ /* 0x000fc60000000000 */
[----:B------:R-:W-:Y:S01]  /*4380*/  UVIRTCOUNT.DEALLOC.SMPOOL 0x80 ;  /* 0x000000800000784c */ /* 0x000fe20000000000 */
[----:B--2---:R-:W-:Y:S02]  /*4390*/  ULEA UR8, UR8, UR4, 0x18 ;  /* 0x0000000408087291 */ /* 0x004fe4000f8ec0ff */
[----:B------:R-:W-:-:S07]  /*43a0*/  ULEA UR4, UR75, UR71, 0x3 ;  /* 0x000000474b047291 */ /* 0x000fce000f8e18ff */
[----:B------:R2:W-:Y:S02]  /*43b0*/  @P0 STS.U8 [UR8+0x1c], R0 ;  /* 0x00001c00ff000988 */ /* 0x0005e40008000008 */
[----:B------:R-:W3:Y:S02]  /*43c0*/  SYNCS.PHASECHK.TRANS64.TRYWAIT P0, [UR4], R2 ;  /* 0x00000002ff0075a7 */ /* 0x000ee40008001104 */
[----:B--23--:R-:W-:Y:S05]  /*43d0*/  @!P0 BRA `(.L_x_70) ;  /* 0x0000003c00d88947 */ /* 0x00cfea0003800000 */
.L_x_143:
[----:B------:R-:W-:-:S04]  /*43e0*/  UIADD3 UR4, UPT, UPT, UR75, 0x1, URZ ;  /* 0x000000014b047890 */ /* 0x000fc8000fffe0ff */
[----:B------:R-:W-:-:S04]  /*43f0*/  UISETP.NE.AND UP0, UPT, UR4, 0x4, UPT ;  /* 0x000000040400788c */ /* 0x000fc8000bf05270 */
[----:B------:R-:W-:Y:S02]  /*4400*/  USEL UR6, URZ, 0x1, UP0 ;  /* 0x00000001ff067887 */ /* 0x000fe40008000000 */
[----:B------:R-:W-:-:S04]  /*4410*/  USEL UR4, UR4, URZ, UP0 ;  /* 0x000000ff04047287 */ /* 0x000fc80008000000 */
[----:B-1----:R-:W-:Y:S01]  /*4420*/  ULEA UR5, UR4, UR71, 0x3 ;  /* 0x0000004704057291 */ /* 0x002fe2000f8e18ff */
[----:B--2---:R-:W-:-:S04]  /*4430*/  LOP3.LUT R2, R11, UR6, RZ, 0x3c, !PT ;  /* 0x000000060b027c12 */ /* 0x004fc8000f8e3cff */
[----:B------:R-:W-:-:S04]  /*4440*/  SHF.L.U32 R3, R2, 0x1f, RZ ;  /* 0x0000001f02037819 */ /* 0x000fc800000006ff */
[----:B------:R-:W1:Y:S02]  /*4450*/  SYNCS.PHASECHK.TRANS64.TRYWAIT P0, [UR5], R3 ;  /* 0x00000003ff0075a7 */ /* 0x000e640008001105 */
[----:B-1----:R-:W-:Y:S05]  /*4460*/  @!P0 BRA `(.L_x_71) ;  /* 0x0000003c00cc8947 */ /* 0x002fea0003800000 */
.L_x_145:
        /* <DEDUP_REMOVED lines=9> */
.L_x_147:
[----:B------:R-:W-:-:S04]  /*4500*/  UIADD3 UR4, UPT, UPT, UR4, 0x1, URZ ;  /* 0x0000000104047890 */ /* 0x000fc8000fffe0ff */
[----:B------:R-:W-:-:S04]  /*4510*/  UISETP.NE.AND UP0, UPT, UR4, 0x4, UPT ;  /* 0x000000040400788c */ /* 0x000fc8000bf05270 */
[----:B------:R-:W-:Y:S02]  /*4520*/  USEL UR5, URZ, 0x1, UP0 ;  /* 0x00000001ff057887 */ /* 0x000fe40008000000 */
[----:B------:R-:W-:-:S04]  /*4530*/  USEL UR4, UR4, URZ, UP0 ;  /* 0x000000ff04047287 */ /* 0x000fc80008000000 */
[----:B------:R-:W-:Y:S01]  /*4540*/  ULEA UR4, UR4, UR71, 0x3 ;  /* 0x0000004704047291 */ /* 0x000fe2000f8e18ff */
[----:B------:R-:W-:-:S04]  /*4550*/  LOP3.LUT R2, R2, UR5, RZ, 0x3c, !PT ;  /* 0x0000000502027c12 */ /* 0x000fc8000f8e3cff */
[----:B------:R-:W-:-:S04]  /*4560*/  SHF.L.U32 R2, R2, 0x1f, RZ ;  /* 0x0000001f02027819 */ /* 0x000fc800000006ff */
[----:B------:R-:W2:Y:S02]  /*4570*/  SYNCS.PHASECHK.TRANS64.TRYWAIT P0, [UR4], R2 ;  /* 0x00000002ff0075a7 */ /* 0x000ea40008001104 */
[----:B--2---:R-:W-:Y:S05]  /*4580*/  @!P0 BRA `(.L_x_73) ;  /* 0x0000003c00b48947 */ /* 0x004fea0003800000 */
.L_x_149:
[----:B------:R-:W-:Y:S01]  /*4590*/  NOP ;  /* 0x0000000000007918 */ /* 0x000fe20000000000 */
[----:B-1----:R-:W1:Y:S01]  /*45a0*/  LDS R0, [UR8+0x14] ;  /* 0x00001408ff007984 */ /* 0x002e620008000800 */
[----:B------:R-:W-:Y:S01]  /*45b0*/  R2UR UR4, R15 ;  /* 0x000000000f0472ca */ /* 0x000fe200000e0000 */
[----:B------:R-:W-:Y:S01]  /*45c0*/  UMOV UR5, 0xffff ;  /* 0x0000ffff00057882 */ /* 0x000fe20000000000 */
[----:B------:R-:W-:-:S11]  /*45d0*/  UMOV UR6, 0x1 ;  /* 0x0000000100067882 */ /* 0x000fd60000000000 */
[----:B------:R-:W-:-:S04]  /*45e0*/  ULOP3.LUT UR4, UR4, 0xffff, URZ, 0xc0, !UPT ;  /* 0x0000ffff04047892 */ /* 0x000fc8000f8ec0ff */
[----:B------:R-:W-:-:S04]  /*45f0*/  USHF.R.U32.HI UR4, URZ, 0x5, UR4 ;  /* 0x00000005ff047899 */ /* 0x000fc80008011604 */
[----:B------:R-:W-:Y:S02]  /*4600*/  USHF.L.U32 UR5, UR5, UR4, URZ ;  /* 0x0000000405057299 */ /* 0x000fe400080006ff */
[----:B------:R-:W-:-:S04]  /*4610*/  USHF.L.U32 UR4, UR6, UR4, URZ ;  /* 0x0000000406047299 */ /* 0x000fc800080006ff */
[----:B-1----:R-:W-:-:S04]  /*4620*/  LOP3.LUT R0, R0, UR5, RZ, 0xc0, !PT ;  /* 0x0000000500007c12 */ /* 0x002fc8000f8ec0ff */
[----:B------:R-:W-:-:S13]  /*4630*/  ISETP.NE.AND P0, PT, R0, UR5, PT ;  /* 0x0000000500007c0c */ /* 0x000fda000bf05270 */
[----:B------:R-:W-:Y:S05]  /*4640*/  @P0 BRA `(.L_x_74) ;  /* 0x0000000000580947 */ /* 0x000fea0003800000 */
[----:B------:R-:W1:Y:S02]  /*4650*/  LDS R0, [UR8+0x18] ;  /* 0x00001808ff007984 */ /* 0x000e640008000800 */
[----:B-1----:R-:W-:-:S04]  /*4660*/  LOP3.LUT R0, R0, UR4, RZ, 0xc0, !PT ;  /* 0x0000000400007c12 */ /* 0x002fc8000f8ec0ff */
[----:B------:R-:W-:-:S13]  /*4670*/  ISETP.NE.AND P0, PT, R0, UR4, PT ;  /* 0x0000000400007c0c */ /* 0x000fda000bf05270 */
[----:B------:R-:W-:Y:S05]  /*4680*/  @P0 BRA `(.L_x_75) ;  /* 0x00000000003c0947 */ /* 0x000fea0003800000 */
[----:B------:R-:W1:Y:S01]  /*4690*/  S2R R2, SR_LANEID ;  /* 0x0000000000027919 */ /* 0x000e620000000000 */
[----:B------:R-:W-:-:S06]  /*46a0*/  ULOP3.LUT UR5, URZ, UR5, URZ, 0x33, !UPT ;  /* 0x00000005ff057292 */ /* 0x000fcc000f8e33ff */
[----:B------:R-:W-:-:S04]  /*46b0*/  IMAD.U32 R0, RZ, RZ, UR5 ;  /* 0x00000005ff007e24 */ /* 0x000fc8000f8e00ff */
[----:B------:R2:W3:Y:S02]  /*46c0*/  REDUX UR7, R0 ;  /* 0x00000000000773c4 */ /* 0x0004e40000000000 */
[----:B------:R4:W-:Y:S01]  /*46d0*/  UTCATOMSWS.AND URZ, UR5 ;  /* 0x0000000500ff79e3 */ /* 0x0009e20008000000 */
[----:B--2---:R-:W-:Y:S01]  /*46e0*/  LOP3.LUT R0, RZ, UR4, RZ, 0x33, !PT ;  /* 0x00000004ff007c12 */ /* 0x004fe2000f8e33ff */
[----:B------:R-:W-:Y:S02]  /*46f0*/  VOTEU.ANY UR4, UPT, PT ;  /* 0x0000000000047886 */ /* 0x000fe400038e0100 */
[----:B------:R-:W-:Y:S02]  /*4700*/  UFLO.U32 UR4, UR4 ;  /* 0x00000004000472bd */ /* 0x000fe400080e0000 */
[----:B------:R-:W2:Y:S04]  /*4710*/  REDUX UR6, R0 ;  /* 0x00000000000673c4 */ /* 0x000ea80000000000 */
[----:B-1----:R-:W-:-:S02]  /*4720*/  ISETP.EQ.U32.AND P0, PT, R2, UR4, PT ;  /* 0x0000000402007c0c */ /* 0x002fc4000bf02070 */
[----:B---3--:R-:W-:-:S11]  /*4730*/  MOV R2, UR7 ;  /* 0x0000000700027c02 */ /* 0x008fd60008000f00 */
[----:B------:R4:W-:Y:S01]  /*4740*/  @P0 ATOMS.AND RZ, [UR8+0x14], R2 ;  /* 0x00001402ffff098c */ /* 0x0009e2000a800008 */
[----:B--2---:R-:W-:-:S05]  /*4750*/  IMAD.U32 R0, RZ, RZ, UR6 ;  /* 0x00000006ff007e24 */ /* 0x004fca000f8e00ff */
[----:B------:R4:W-:Y:S01]  /*4760*/  @P0 ATOMS.AND RZ, [UR8+0x18], R0 ;  /* 0x00001800ffff098c */ /* 0x0009e2000a800008 */
[----:B------:R-:W-:Y:S05]  /*4770*/  BRA `(.L_x_76) ;  /* 0x0000000000147947 */ /* 0x000fea0003800000 */
.L_x_75:
[----:B------:R-:W-:Y:S02]  /*4780*/  MOV R2, 0x47a0 ;  /* 0x000047a000027802 */ /* 0x000fe40000000f00 */
[----:B-----5:R-:W-:Y:S05]  /*4790*/  CALL.REL.NOINC `($__internal_0_$__cuda_sm10x_tcgen05_guardrail_trap_col_being_dealloced_not_returned_by_alloc) ;  /* 0x0000004000247944 */ /* 0x020fea0003c00000 */
[----:B------:R-:W-:Y:S05]  /*47a0*/  BRA `(.L_x_76) ;  /* 0x0000000000087947 */ /* 0x000fea0003800000 */
.L_x_74:
[----:B------:R-:W-:Y:S02]  /*47b0*/  MOV R2, 0x47d0 ;  /* 0x000047d000027802 */ /* 0x000fe40000000f00 */
[----:B-----5:R-:W-:Y:S05]  /*47c0*/  CALL.REL.NOINC `($__internal_2_$__cuda_sm10x_tcgen05_guardrail_trap_unallocated_columns_being_dealloced) ;  /* 0x0000004000307944 */ /* 0x020fea0003c00000 */
.L_x_76:
[----:B------:R-:W-:Y:S01]  /*47d0*/  NOP ;  /* 0x0000000000007918 */ /* 0x000fe20000000000 */
[----:B----4-:R-:W-:Y:S05]  /*47e0*/  EXIT ;  /* 0x000000000000794d */ /* 0x010fea0003800000 */
.L_x_58:
[----:B------:R-:W-:-:S09]  /*47f0*/  UISETP.NE.OR UP0, UPT, UR18, 0x3, !UP3 ;  /* 0x000000031200788c */ /* 0x000fd2000df05670 */
[----:B------:R-:W-:Y:S05]  /*4800*/  BRA.U UP0, `(.L_x_77) ;  /* 0x0000001100247547 */ /* 0x000fea000b800000 */
[----:B------:R-:W2:Y:S01]  /*4810*/  LDCU.64 UR4, c[0x0][0x888] ;  /* 0x00011100ff0477ac */ /* 0x000ea20008000a00 */
[----:B------:R-:W3:Y:S01]  /*4820*/  LDC.64 R12, c[0x0][0x348] ;  /* 0x0000d200ff0c7b82 */ /* 0x000ee20000000a00 */
[----:B------:R-:W-:Y:S02]  /*4830*/  HFMA2 R9, -RZ, RZ, 0, 0 ;  /* 0x00000000ff097431 */ /* 0x000fe400000001ff */
[----:B------:R-:W-:Y:S01]  /*4840*/  IMAD.MOV.U32 R11, RZ, RZ, 0x1 ;  /* 0x00000001ff0b7424 */ /* 0x000fe200078e00ff */
[----:B------:R-:W4:Y:S01]  /*4850*/  LDCU UR36, c[0x0][0x370] ;  /* 0x00006e00ff2477ac */ /* 0x000f220008000800 */
[----:B------:R-:W-:Y:S01]  /*4860*/  IMAD.MOV.U32 R10, RZ, RZ, RZ ;  /* 0x000000ffff0a7224 */ /* 0x000fe200078e00ff */
[----:B------:R-:W-:Y:S01]  /*4870*/  MOV R3, 0x2000 ;  /* 0x0000200000037802 */ /* 0x000fe20000000f00 */
[----:B------:R-:W4:Y:S01]  /*4880*/  LDCU.128 UR32, c[0x0][0xb10] ;  /* 0x00016200ff2077ac */ /* 0x000f220008000c00 */
[----:B------:R-:W1:Y:S01]  /*4890*/  LDCU UR29, c[0x0][0x374] ;  /* 0x00006e80ff1d77ac */ /* 0x000e620008000800 */
[----:B------:R-:W1:Y:S01]  /*48a0*/  LDCU.64 UR30, c[0x0][0x890] ;  /* 0x00011200ff1e77ac */ /* 0x000e620008000a00 */
[----:B--2---:R-:W-:Y:S01]  /*48b0*/  UISETP.NE.U32.AND UP0, UPT, UR4, URZ, UPT ;  /* 0x000000ff0400728c */ /* 0x004fe2000bf05070 */
[----:B------:R-:W2:Y:S01]  /*48c0*/  LDCU UR15, c[0x0][0xb0c] ;  /* 0x00016180ff0f77ac */ /* 0x000ea20008000800 */
[----:B------:R-:W3:Y:S01]  /*48d0*/  LDCU UR41, c[0x0][0xb20] ;  /* 0x00016400ff2977ac */ /* 0x000ee20008000800 */
[----:B------:R-:W3:Y:S01]  /*48e0*/  LDCU UR4, c[0x0][0xb30] ;  /* 0x00016600ff0477ac */ /* 0x000ee20008000800 */
[----:B----4-:R-:W-:-:S02]  /*48f0*/  UIMAD.WIDE.U32 UR6, UR36, UR32, URZ ;  /* 0x00000020240672a5 */ /* 0x010fc4000f8e00ff */
[----:B-1----:R-:W-:Y:S02]  /*4900*/  UIMAD.WIDE.U32 UR8, UR29, UR35, URZ ;  /* 0x000000231d0872a5 */ /* 0x002fe4000f8e00ff */
[----:B------:R-:W-:Y:S02]  /*4910*/  USEL UR40, URZ, 0x1, UP5 ;  /* 0x00000001ff287887 */ /* 0x000fe4000a800000 */
[----:B------:R-:W-:Y:S02]  /*4920*/  UISETP.NE.U32.AND UP6, UPT, UR30, URZ, UPT ;  /* 0x000000ff1e00728c */ /* 0x000fe4000bfc5070 */
[----:B------:R-:W-:Y:S01]  /*4930*/  UISETP.NE.AND.EX UP5, UPT, UR5, URZ, UPT, UP0 ;  /* 0x000000ff0500728c */ /* 0x000fe2000bfa5300 */
[----:B------:R-:W-:Y:S01]  /*4940*/  UMOV UR24, 0x400 ;  /* 0x0000040000187882 */ /* 0x000fe20000000000 */
[----:B------:R-:W-:Y:S01]  /*4950*/  UISETP.NE.AND UP0, UPT, UR39, 0x1, UPT ;  /* 0x000000012700788c */ /* 0x000fe2000bf05270 */
[----:B------:R-:W-:Y:S01]  /*4960*/  UMOV UR6, UR7 ;  /* 0x0000000700067c82 */ /* 0x000fe20008000000 */
[----:B------:R-:W-:Y:S01]  /*4970*/  UMOV UR37, UR9 ;  /* 0x0000000900257c82 */ /* 0x000fe20008000000 */
[----:B--2---:R-:W-:Y:S01]  /*4980*/  UISETP.NE.AND UP0, UPT, UR15, 0x1, UPT ;  /* 0x000000010f00788c */ /* 0x004fe2000bf05270 */
[----:B------:R-:W-:Y:S01]  /*4990*/  UMOV UR25, URZ ;  /* 0x000000ff00197c82 */ /* 0x000fe20008000000 */
[----:B------:R-:W-:-:S02]  /*49a0*/  UPLOP3.LUT UP4, UPT, UPT, UPT, UPT, 0x40, 0x4 ;  /* 0x000000000004789c */ /* 0x000fc40003f8e870 */
[----:B------:R-:W-:Y:S01]  /*49b0*/  UISETP.GE.AND UP2, UPT, UR39, 0x1, UPT ;  /* 0x000000012700788c */ /* 0x000fe2000bf46270 */
[----:B------:R-:W1:Y:S01]  /*49c0*/  LDCU.64 UR16, c[0x0][0xb28] ;  /* 0x00016500ff1077ac */ /* 0x000e620008000a00 */
[----:B------:R-:W-:Y:S02]  /*49d0*/  ULEA UR24, UR55, UR24, 0x18 ;  /* 0x0000001837187291 */ /* 0x000fe4000f8ec0ff */
[----:B------:R-:W-:Y:S02]  /*49e0*/  UISETP.NE.AND.EX UP6, UPT, UR31, URZ, UPT, UP6 ;  /* 0x000000ff1f00728c */ /* 0x000fe4000bfc5360 */
[----:B------:R-:W-:Y:S02]  /*49f0*/  USHF.R.U32.HI UR38, URZ, UR33, UR6 ;  /* 0x00000021ff267299 */ /* 0x000fe40008011606 */
[----:B---3--:R-:W-:Y:S02]  /*4a00*/  USHF.R.U32.HI UR37, URZ, UR41, UR37 ;  /* 0x00000029ff257299 */ /* 0x008fe40008011625 */
[----:B------:R-:W-:-:S02]  /*4a10*/  UISETP.NE.AND UP0, UPT, UR34, 0x1, UPT ;  /* 0x000000012200788c */ /* 0x000fc4000bf05270 */
[----:B------:R-:W-:-:S11]  /*4a20*/  UISETP.NE.AND UP3, UPT, UR4, 0x1, UPT ;  /* 0x000000010400788c */ /* 0x000fd6000bf65270 */
.L_x_86:
[C---:B------:R-:W-:Y:S02]  /*4a30*/  LEA R8, R10.reuse, UR24, 0x3 ;  /* 0x000000180a087c11 */ /* 0x040fe4000f8e18ff */
[----:B------:R-:W-:Y:S02]  /*4a40*/  SHF.L.U32 R0, R9, 0x1f, RZ ;  /* 0x0000001f09007819 */ /* 0x000fe400000006ff */
[----:B------:R-:W-:Y:S02]  /*4a50*/  LEA R4, R10, UR24, 0x4 ;  /* 0x000000180a047c11 */ /* 0x000fe4000f8e20ff */
[----:B--2---:R-:W2:Y:S02]  /*4a60*/  SYNCS.PHASECHK.TRANS64.TRYWAIT P0, [R8+URZ+0x70], R0 ;  /* 0x00007000080075a7 */ /* 0x004ea400080011ff */
[----:B--2---:R-:W-:Y:S05]  /*4a70*/  @!P0 BRA `(.L_x_78) ;  /* 0x0000003800908947 */ /* 0x004fea0003800000 */
.L_x_150:
[----:B------:R-:W3:Y:S01]  /*4a80*/  LDS.128 R4, [R4+0x100] ;  /* 0x0001000004047984 */ /* 0x000ee20000000c00 */
[----:B------:R-:W-:Y:S01]  /*4a90*/  UISETP.GE.AND UP0, UPT, UR39, 0x1, UPT ;  /* 0x000000012700788c */ /* 0x000fe2000bf06270 */
[----:B------:R-:W-:Y:S01]  /*4aa0*/  @!PT LDS RZ, [RZ] ;  /* 0x00000000fffff984 */ /* 0x000fe20000000800 */
[----:B------:R-:W-:Y:S01]  /*4ab0*/  @!PT LDS RZ, [RZ] ;  /* 0x00000000fffff984 */ /* 0x000fe20000000800 */
[----:B------:R-:W-:Y:S01]  /*4ac0*/  @!PT LDS RZ, [RZ] ;  /* 0x00000000fffff984 */ /* 0x000fe20000000800 */
[----:B------:R-:W-:Y:S01]  /*4ad0*/  @!PT LDS RZ, [RZ] ;  /* 0x00000000fffff984 */ /* 0x000fe20000000800 */
[----:B------:R4:W-:Y:S06]  /*4ae0*/  MEMBAR.ALL.CTA ;  /* 0x0000000000007992 */ /* 0x0009ec0000008000 */
[----:B----4-:R-:W4:Y:S01]  /*4af0*/  FENCE.VIEW.ASYNC.S ;  /* 0x00000000000073c6 */ /* 0x010f220000000000 */
[----:B---3--:R-:W-:Y:S11]  /*4b00*/  LOP3.LUT P0, RZ, R6, 0x1, RZ, 0xc0, !PT ;  /* 0x0000000106ff7812 */ /* 0x008ff6000780c0ff */
[----:B------:R-:W-:Y:S02]  /*4b10*/  @!UPT UIADD3 URZ, UPT, UPT, URZ, URZ, URZ ;  /* 0x000000fffffff290 */ /* 0x000fe4000fffe0ff */
[----:B----4-:R-:W-:Y:S01]  /*4b20*/  VOTEU.ANY UP2, P0 ;  /* 0x0000000000ff7886 */ /* 0x010fe20000040100 */
[----:B------:R-:W-:Y:S11]  /*4b30*/  PLOP3.LUT P0, PT, PT, PT, UP2, 0x80, 0x8 ;  /* 0x000000000008781c */ /* 0x000ff60003f0f028 */
[----:B------:R-:W-:Y:S02]  /*4b40*/  @!UPT UIADD3 URZ, UPT, UPT, URZ, URZ, URZ ;  /* 0x000000fffffff290 */ /* 0x000fe4000fffe0ff */
[----:B--2---:R-:W-:Y:S02]  /*4b50*/  @P0 SHF.R.U32.HI R0, RZ, 0x10, R5 ;  /* 0x00000010ff000819 */ /* 0x004fe40000011605 */
[----:B------:R-:W-:Y:S02]  /*4b60*/  @P0 MOV R2, R4 ;  /* 0x0000000400020202 */ /* 0x000fe40000000f00 */
[----:B------:R-:W-:Y:S01]  /*4b70*/  @P0 R2UR UR4, R0 ;  /* 0x00000000000402ca */ /* 0x000fe200000e0000 */
[----:B------:R-:W-:Y:S01]  /*4b80*/  VIADD R0, R8, 0x80 ;  /* 0x0000008008007836 */ /* 0x000fe20000000000 */
[----:B------:R-:W-:Y:S02]  /*4b90*/  @P0 LOP3.LUT R4, R5, 0xffff, RZ, 0xc0, !PT ;  /* 0x0000ffff05040812 */ /* 0x000fe400078ec0ff */
[----:B------:R-:W-:Y:S02]  /*4ba0*/  @P0 R2UR UR6, R2 ;  /* 0x00000000020602ca */ /* 0x000fe400000e0000 */
[----:B------:R-:W-:Y:S02]  /*4bb0*/  PRMT R0, RZ, 0x654, R0 ;  /* 0x00000654ff007816 */ /* 0x000fe40000000000 */
[----:B------:R-:W-:Y:S02]  /*4bc0*/  @P0 R2UR UR5, R4 ;  /* 0x00000000040502ca */ /* 0x000fe400000e0000 */
[----:B------:R2:W-:Y:S03]  /*4bd0*/  SYNCS.ARRIVE.TRANS64.RED.A1T0 RZ, [R0+URZ], RZ ;  /* 0x000000ff00ff79a7 */ /* 0x0005e600081004ff */
[----:B------:R-:W-:Y:S04]  /*4be0*/  @UP2 UMOV UR28, UR4 ;  /* 0x00000004001c2c82 */ /* 0x000fe80008000000 */
[----:B------:R-:W-:Y:S04]  /*4bf0*/  @UP2 UMOV UR14, UR6 ;  /* 0x00000006000e2c82 */ /* 0x000fe80008000000 */
[----:B------:R-:W-:Y:S01]  /*4c00*/  @UP2 UMOV UR13, UR5 ;  /* 0x00000005000d2c82 */ /* 0x000fe20008000000 */
[----:B------:R-:W-:Y:S05]  /*4c10*/  BRA.U !UP0, `(.L_x_79) ;  /* 0x0000000108c07547 */ /* 0x000fea000b800000 */
[----:B------:R-:W-:Y:S02]  /*4c20*/  UIMAD.WIDE.U32 UR8, UR13, UR35, URZ ;  /* 0x000000230d0872a5 */ /* 0x000fe4000f8e00ff */
[----:B------:R-:W-:Y:S02]  /*4c30*/  UP2UR UR12, UPR, URZ, 0x4 ;  /* 0x00000004ff0c7883 */ /* 0x000fe40008000000 */
[----:B------:R-:W-:Y:S02]  /*4c40*/  UISETP.NE.AND UP2, UPT, UR34, 0x1, UPT ;  /* 0x000000012200788c */ /* 0x000fe4000bf45270 */
[----:B------:R-:W-:Y:S02]  /*4c50*/  UIMAD.WIDE.U32 UR10, UR14, UR32, URZ ;  /* 0x000000200e0a72a5 */ /* 0x000fe4000f8e00ff */
[----:B------:R-:W-:Y:S02]  /*4c60*/  USEL UR4, UR29, UR37, !UP2 ;  /* 0x000000251d047287 */ /* 0x000fe4000d000000 */
[----:B------:R-:W-:Y:S02]  /*4c70*/  UISETP.NE.AND UP0, UPT, UR15, 0x1, UPT ;  /* 0x000000010f00788c */ /* 0x000fe4000bf05270 */
[----:B------:R-:W-:Y:S02]  /*4c80*/  UP2UR UR22, UPR, URZ, 0x2 ;  /* 0x00000002ff167883 */ /* 0x000fe40008000000 */
[----:B------:R-:W-:Y:S02]  /*4c90*/  UISETP.NE.AND UP1, UPT, UR39, 0x1, UPT ;  /* 0x000000012700788c */ /* 0x000fe4000bf25270 */
[----:B-1----:R-:W-:Y:S02]  /*4ca0*/  UIMAD.WIDE.U32 UR18, UR4, UR16, URZ ;  /* 0x00000010041272a5 */ /* 0x002fe4000f8e00ff */
[----:B------:R-:W-:Y:S01]  /*4cb0*/  USEL UR7, UR36, UR38, !UP0 ;  /* 0x0000002624077287 */ /* 0x000fe2000c000000 */
[----:B------:R-:W-:Y:S02]  /*4cc0*/  UMOV UR5, UR9 ;  /* 0x0000000900057c82 */ /* 0x000fe40008000000 */
[----:B------:R-:W-:Y:S02]  /*4cd0*/  USHF.R.U32.HI UR6, URZ, UR41, UR5 ;  /* 0x00000029ff067299 */ /* 0x000fe40008011605 */
[----:B------:R-:W-:Y:S02]  /*4ce0*/  UIMAD.WIDE.U32 UR20, UR7, UR16, URZ ;  /* 0x00000010071472a5 */ /* 0x000fe4000f8e00ff */
[----:B------:R-:W-:Y:S02]  /*4cf0*/  USEL UR6, UR13, UR6, !UP2 ;  /* 0x000000060d067287 */ /* 0x000fe4000d000000 */
[----:B------:R-:W-:Y:S01]  /*4d00*/  UISETP.NE.AND UP2, UPT, UR12, URZ, UPT ;  /* 0x000000ff0c00728c */ /* 0x000fe2000bf45270 */
[----:B------:R-:W-:Y:S01]  /*4d10*/  UMOV UR5, UR11 ;  /* 0x0000000b00057c82 */ /* 0x000fe20008000000 */
[----:B------:R-:W-:Y:S02]  /*4d20*/  UIMAD.WIDE.U32 UR10, UR6, UR16, URZ ;  /* 0x00000010060a72a5 */ /* 0x000fe4000f8e00ff */
[----:B------:R-:W-:Y:S03]  /*4d30*/  USHF.R.U32.HI UR8, URZ, UR33, UR5 ;  /* 0x00000021ff087299 */ /* 0x000fe60008011605 */
[----:B------:R-:W-:Y:S02]  /*4d40*/  UMOV UR5, UR19 ;  /* 0x0000001300057c82 */ /* 0x000fe40008000000 */
[----:B------:R-:W-:Y:S03]  /*4d50*/  @UP1 USHF.R.U32.HI UR4, URZ, UR17, UR5 ;  /* 0x00000011ff041299 */ /* 0x000fe60008011605 */
[----:B------:R-:W-:Y:S01]  /*4d60*/  UMOV UR5, UR21 ;  /* 0x0000001500057c82 */ /* 0x000fe20008000000 */
[----:B------:R-:W-:Y:S02]  /*4d70*/  UIMAD UR4, UR39, UR4, URZ ;  /* 0x00000004270472a4 */ /* 0x000fe4000f8e02ff */
[----:B------:R-:W-:Y:S02]  /*4d80*/  @UP1 USHF.R.U32.HI UR7, URZ, UR17, UR5 ;  /* 0x00000011ff071299 */ /* 0x000fe40008011605 */
[----:B------:R-:W-:Y:S02]  /*4d90*/  USEL UR5, UR14, UR8, !UP0 ;  /* 0x000000080e057287 */ /* 0x000fe4000c000000 */
[----:B------:R-:W-:Y:S02]  /*4da0*/  UIMAD UR8, UR39, UR7, URZ ;  /* 0x00000007270872a4 */ /* 0x000fe4000f8e02ff */
[----:B------:R-:W-:Y:S03]  /*4db0*/  UISETP.GE.AND UP0, UPT, UR6, UR4, UPT ;  /* 0x000000040600728c */ /* 0x000fe6000bf06270 */
[----:B------:R-:W-:Y:S01]  /*4dc0*/  UMOV UR4, UR11 ;  /* 0x0000000b00047c82 */ /* 0x000fe20008000000 */
[----:B------:R-:W-:Y:S02]  /*4dd0*/  UISETP.GE.OR UP0, UPT, UR5, UR8, UP0 ;  /* 0x000000080500728c */ /* 0x000fe40008706670 */
[----:B------:R-:W-:Y:S02]  /*4de0*/  USHF.R.U32.HI UR4, URZ, UR17, UR4 ;  /* 0x00000011ff047299 */ /* 0x000fe40008011604 */
[----:B------:R-:W-:Y:S02]  /*4df0*/  UIMAD.WIDE.U32 UR8, UR5, UR16, URZ ;  /* 0x00000010050872a5 */ /* 0x000fe4000f8e00ff */
[----:B------:R-:W-:Y:S04]  /*4e00*/  USEL UR10, UR6, UR4, !UP1 ;  /* 0x00000004060a7287 */ /* 0x000fe8000c800000 */
[----:B------:R-:W-:Y:S01]  /*4e10*/  UIADD3 UR11, UPT, UPT, -UR10, URZ, URZ ;  /* 0x000000ff0a0b7290 */ /* 0x000fe2000fffe1ff */
[----:B------:R-:W-:Y:S02]  /*4e20*/  @!UP0 UMOV UR4, UR9 ;  /* 0x0000000900048c82 */ /* 0x000fe40008000000 */
[----:B------:R-:W-:Y:S02]  /*4e30*/  @!UP0 USHF.R.U32.HI UR4, URZ, UR17, UR4 ;  /* 0x00000011ff048299 */ /* 0x000fe40008011604 */
[----:B------:R-:W-:Y:S02]  /*4e40*/  UIMAD UR8, UR39, UR11, UR6 ;  /* 0x0000000b270872a4 */ /* 0x000fe4000f8e0206 */
[----:B------:R-:W-:Y:S02]  /*4e50*/  @!UP0 USEL UR4, UR5, UR4, !UP1 ;  /* 0x0000000405048287 */ /* 0x000fe4000c800000 */
[----:B------:R-:W-:Y:S02]  /*4e60*/  UISETP.NE.AND UP1, UPT, UR22, URZ, UPT ;  /* 0x000000ff1600728c */ /* 0x000fe4000bf25270 */
[----:B------:R-:W-:Y:S02]  /*4e70*/  @!UP0 UIMAD UR8, UR7, UR8, UR4 ;  /* 0x00000008070882a4 */ /* 0x000fe4000f8e0204 */
[----:B------:R-:W-:Y:S02]  /*4e80*/  @!UP0 UIADD3 UR9, UPT, UPT, UR10, -UR4, URZ ;  /* 0x800000040a098290 */ /* 0x000fe4000fffe0ff */
[----:B------:R-:W-:Y:S02]  /*4e90*/  UIADD3 UR4, UPT, UPT, -UR5, URZ, URZ ;  /* 0x000000ff05047290 */ /* 0x000fe4000fffe1ff */
[----:B------:R-:W-:Y:S02]  /*4ea0*/  UIADD3 UR7, UPT, UPT, -UR6, URZ, URZ ;  /* 0x000000ff06077290 */ /* 0x000fe4000fffe1ff */
[----:B------:R-:W-:Y:S02]  /*4eb0*/  @!UP0 UIMAD UR6, UR9, UR39, UR5 ;  /* 0x00000027090682a4 */ /* 0x000fe4000f8e0205 */
[----:B------:R-:W-:Y:S02]  /*4ec0*/  UIMAD UR14, UR15, UR4, UR14 ;  /* 0x000000040f0e72a4 */ /* 0x000fe4000f8e020e */
[----:B------:R-:W-:Y:S01]  /*4ed0*/  UIMAD UR13, UR34, UR7, UR13 ;  /* 0x00000007220d72a4 */ /* 0x000fe2000f8e020d */
[----:B------:R-:W-:Y:S02]  /*4ee0*/  @!UP0 UMOV UR5, UR8 ;  /* 0x0000000800058c82 */ /* 0x000fe40008000000 */
[----:B------:R-:W-:Y:S02]  /*4ef0*/  UIMAD UR14, UR5, UR15, UR14 ;  /* 0x0000000f050e72a4 */ /* 0x000fe4000f8e020e */
[----:B------:R-:W-:Y:S11]  /*4f00*/  UIMAD UR13, UR6, UR34, UR13 ;  /* 0x00000022060d72a4 */ /* 0x000ff6000f8e020d */
[----:B------:R-:W-:Y:S01]  /*4f10*/  @!UPT UIADD3 URZ, UPT, UPT, URZ, URZ, URZ ;  /* 0x000000fffffff290 */ /* 0x000fe2000fffe0ff */
.L_x_79:
[----:B------:R-:W3:Y:S01]  /*4f20*/  @!UP3 LDCU.128 UR20, c[0x0][0xb10] ;  /* 0x00016200ff14b7ac */ /* 0x000ee20008000c00 */
[----:B------:R-:W-:Y:S04]  /*4f30*/  ISETP.NE.U32.AND P0, PT, RZ, UR30, PT ;  /* 0x0000001eff007c0c */ /* 0x000fe8000bf05070 */
[----:B------:R-:W-:Y:S01]  /*4f40*/  ISETP.NE.AND.EX P0, PT, RZ, UR31, PT, P0 ;  /* 0x0000001fff007c0c */ /* 0x000fe2000bf05300 */
[----:B------:R-:W4:Y:S01]  /*4f50*/  @!UP3 LDCU UR5, c[0x0][0xb0c] ;  /* 0x00016180ff05b7ac */ /* 0x000f220008000800 */
[----:B------:R-:W-:Y:S02]  /*4f60*/  USHF.L.U32 UR11, UR26, 0x6, URZ ;  /* 0x000000061a0b7899 */ /* 0x000fe400080006ff */
[----:B------:R-:W-:Y:S02]  /*4f70*/  USHF.L.U32 UR10, UR27, 0x6, URZ ;  /* 0x000000061b0a7899 */ /* 0x000fe400080006ff */
[----:B---3--:R-:W-:Y:S07]  /*4f80*/  UIMAD.WIDE.U32 UR6, UR14, UR20, URZ ;  /* 0x000000140e0672a5 */ /* 0x008fee000f8e00ff */
[----:B------:R-:W-:Y:S01]  /*4f90*/  @!UP3 UMOV UR4, UR7 ;  /* 0x000000070004bc82 */ /* 0x000fe20008000000 */
[----:B----4-:R-:W-:Y:S02]  /*4fa0*/  @!UP3 UISETP.NE.AND UP0, UPT, UR5, 0x1, UPT ;  /* 0x000000010500b88c */ /* 0x010fe4000bf05270 */
[----:B------:R-:W-:Y:S02]  /*4fb0*/  @!UP3 USHF.R.U32.HI UR4, URZ, UR21, UR4 ;  /* 0x00000015ff04b299 */ /* 0x000fe40008011604 */
[----:B------:R-:W-:Y:S02]  /*4fc0*/  UIMAD.WIDE.U32 UR6, UR13, UR23, URZ ;  /* 0x000000170d0672a5 */ /* 0x000fe4000f8e00ff */
[----:B------:R-:W-:Y:S02]  /*4fd0*/  @!UP3 USEL UR8, UR14, UR4, !UP0 ;  /* 0x000000040e08b287 */ /* 0x000fe4000c000000 */
[----:B------:R-:W-:Y:S03]  /*4fe0*/  @!UP3 UISETP.NE.AND UP0, UPT, UR22, 0x1, UPT ;  /* 0x000000011600b88c */ /* 0x000fe6000bf05270 */
[----:B------:R-:W-:Y:S02]  /*4ff0*/  @!UP3 UMOV UR6, UR7 ;  /* 0x000000070006bc82 */ /* 0x000fe40008000000 */
[----:B------:R-:W3:Y:S02]  /*5000*/  @!UP3 LDCU UR4, c[0x0][0xb20] ;  /* 0x00016400ff04b7ac */ /* 0x000ee40008000800 */
[----:B---3--:R-:W-:Y:S04]  /*5010*/  @!UP3 USHF.R.U32.HI UR6, URZ, UR4, UR6 ;  /* 0x00000004ff06b299 */ /* 0x008fe80008011606 */
[----:B------:R-:W-:Y:S04]  /*5020*/  @!UP3 USEL UR6, UR13, UR6, !UP0 ;  /* 0x000000060d06b287 */ /* 0x000fe8000c000000 */
[----:B------:R-:W-:Y:S02]  /*5030*/  @!UP3 UIADD3 UR4, UPT, UPT, -UR8, UR6, URZ ;  /* 0x000000060804b290 */ /* 0x000fe4000fffe1ff */
[----:B------:R-:W-:Y:S02]  /*5040*/  @!UP3 UIADD3 UR6, UPT, UPT, UR8, -UR6, URZ ;  /* 0x800000060806b290 */ /* 0x000fe4000fffe0ff */
[----:B------:R-:W-:Y:S02]  /*5050*/  @!UP3 UIMAD UR14, UR4, UR5, UR14 ;  /* 0x00000005040eb2a4 */ /* 0x000fe4000f8e020e */
[----:B------:R-:W-:Y:S01]  /*5060*/  @!UP3 UIMAD UR13, UR6, UR22, UR13 ;  /* 0x00000016060db2a4 */ /* 0x000fe2000f8e020d */
[----:B------:R-:W-:Y:S11]  /*5070*/  BRA.U UP4, `(.L_x_80) ;  /* 0x0000000104107547 */ /* 0x000ff6000b800000 */
[----:B------:R-:W-:Y:S04]  /*5080*/  MOV R2, UR40 ;  /* 0x0000002800027c02 */ /* 0x000fe80008000f00 */
[----:B------:R-:W-:Y:S04]  /*5090*/  SHF.L.U32 R2, R2, 0x1f, RZ ;  /* 0x0000001f02027819 */ /* 0x000fe800000006ff */
[----:B------:R-:W3:Y:S02]  /*50a0*/  SYNCS.PHASECHK.TRANS64.TRYWAIT P1, [UR24+0x68], R2 ;  /* 0x00006802ff0075a7 */ /* 0x000ee40008021118 */
[----:B---3--:R-:W-:Y:S05]  /*50b0*/  @!P1 BRA `(.L_x_81) ;  /* 0x0000003400149947 */ /* 0x008fea0003800000 */
.L_x_80:
[----:B------:R-:W-:Y:S05]  /*50c0*/  BRA.U !UP6, `(.L_x_82) ;  /* 0x000000010e387547 */ /* 0x000fea000b800000 */
[----:B------:R-:W-:Y:S01]  /*50d0*/  UPLOP3.LUT UP1, UPT, UPT, UPT, UP5, 0x80, 0x8 ;  /* 0x000000000008789c */ /* 0x000fe20003f2f050 */
[----:B--2---:R-:W-:Y:S01]  /*50e0*/  HFMA2 R0, -RZ, RZ, 0, 5.9604644775390625e-08 ;  /* 0x00000001ff007431 */ /* 0x004fe200000001ff */
[----:B------:R-:W2:Y:S01]  /*50f0*/  LDCU.64 UR8, c[0x0][0x358] ;  /* 0x00006b00ff0877ac */ /* 0x000ea20008000a00 */
[----:B------:R-:W-:Y:S03]  /*5100*/  IMAD.MOV.U32 R52, RZ, RZ, 0x1 ;  /* 0x00000001ff347424 */ /* 0x000fe600078e00ff */
[----:B------:R-:W-:Y:S05]  /*5110*/  PLOP3.LUT P1, PT, PT, PT, UP1, 0x80, 0x8 ;  /* 0x000000000008781c */ /* 0x000fea0003f2f018 */
[----:B------:R-:W3:Y:S01]  /*5120*/  @UP1 LDCU.64 UR4, c[0x0][0x888] ;  /* 0x00011100ff0417ac */ /* 0x000ee20008000a00 */
[----:B------:R-:W-:Y:S07]  /*5130*/  @UP1 UIMAD UR6, UR60, UR30, URZ ;  /* 0x0000001e3c0612a4 */ /* 0x000fee000f8e02ff */
[----:B------:R-:W-:Y:S01]  /*5140*/  @!P1 PRMT R52, R0, 0x7610, R52 ;  /* 0x0000761000349816 */ /* 0x000fe20000000034 */
[----:B---3--:R-:W-:Y:S06]  /*5150*/  @UP1 UIMAD.WIDE UR4, UR6, 0x4, UR4 ;  /* 0x00000004060418a5 */ /* 0x008fec000f8e0204 */
[----:B-----5:R-:W-:Y:S01]  /*5160*/  IMAD.U32 R26, RZ, RZ, UR4 ;  /* 0x00000004ff1a7e24 */ /* 0x020fe2000f8e00ff */
[----:B------:R-:W-:Y:S04]  /*5170*/  MOV R27, UR5 ;  /* 0x00000005001b7c02 */ /* 0x000fe80008000f00 */
[----:B------:R-:W3:Y:S01]  /*5180*/  @!UP1 LDCU UR4, c[0x0][0x880] ;  /* 0x00011000ff0497ac */ /* 0x000ee20008000800 */
[----:B--2---:R4:W5:Y:S02]  /*5190*/  @P1 LDG.E R26, desc[UR8][R26.64] ;  /* 0x000000081a1a1981 */ /* 0x004964000c1e1900 */
[----:B---34-:R-:W-:Y:S07]  /*51a0*/  @!P1 IMAD.U32 R26, RZ, RZ, UR4 ;  /* 0x00000004ff1a9e24 */ /* 0x018fee000f8e00ff */
.L_x_82:
[----:B-----5:R-:W-:Y:S01]  /*51b0*/  @!P0 FSETP.EQ.AND P2, PT, R26, RZ, PT ;  /* 0x000000ff1a00820b */ /* 0x020fe20003f42000 */
[----:B------:R-:W-:Y:S01]  /*51c0*/  @!UPT UIADD3 URZ, UPT, UPT, URZ, URZ, URZ ;  /* 0x000000fffffff290 */ /* 0x000fe2000fffe0ff */
[----:B------:R-:W-:Y:S11]  /*51d0*/  @!P0 BRA `(.L_x_83) ;  /* 0x0000000000148947 */ /* 0x000ff60003800000 */
[----:B------:R-:W-:Y:S02]  /*51e0*/  LOP3.LUT P0, RZ, R52, 0xff, RZ, 0xc0, !PT ;  /* 0x000000ff34ff7812 */ /* 0x000fe4000780c0ff */
[----:B------:R-:W-:Y:S04]  /*51f0*/  PLOP3.LUT P2, PT, PT, PT, UP1, 0x80, 0x8 ;  /* 0x000000000008781c */ /* 0x000fe80003f4f018 */
[----:B------:R-:W-:Y:S07]  /*5200*/  PLOP3.LUT P2, PT, P2, PT, PT, 0x8, 0x80 ;  /* 0x000000000080781c */ /* 0x000fee000174e170 */
[----:B------:R-:W-:Y:S11]  /*5210*/  @P0 FSETP.EQ.AND P2, PT, R26, RZ, PT ;  /* 0x000000ff1a00020b */ /* 0x000ff60003f42000 */
[----:B------:R-:W-:Y:S02]  /*5220*/  @!UPT UIADD3 URZ, UPT, UPT, URZ, URZ, URZ ;  /* 0x000000fffffff290 */ /* 0x000fe4000fffe0ff */
.L_x_83:
[----:B------:R-:W-:Y:S01]  /*5230*/  ULEA UR4, UR25, UR24, 0x3 ;  /* 0x0000001819047291 */ /* 0x000fe2000f8e18ff */
[----:B--2---:R-:W-:Y:S02]  /*5240*/  SHF.L.U32 R2, R11, 0x1f, RZ ;  /* 0x0000001f0b027819 */ /* 0x004fe400000006ff */
[----:B------:R-:W-:Y:S04]  /*5250*/  ELECT P1, URZ, PT ;  /* 0x0000000000ff782f */ /* 0x000fe80003820000 */
[----:B------:R-:W-:Y:S02]  /*5260*/  PLOP3.LUT P1, PT, P2, P1, PT, 0xf2, 0x2f ;  /* 0x00000000002f781c */ /* 0x000fe40001723e72 */
[----:B------:R-:W2:Y:S02]  /*5270*/  SYNCS.PHASECHK.TRANS64.TRYWAIT P0, [UR4+0x48], R2 ;  /* 0x00004802ff0075a7 */ /* 0x000ea40008001104 */
[----:B--2---:R-:W-:Y:S09]  /*5280*/  @!P0 BRA `(.L_x_84) ;  /* 0x0000003000b88947 */ /* 0x004ff20003800000 */
.L_x_153:
[----:B------:R-:W-:Y:S01]  /*5290*/  VOTEU.ALL UP0, P1 ;  /* 0x0000000000ff7886 */ /* 0x000fe20000800000 */
[----:B--2---:R-:W-:Y:S01]  /*52a0*/  @!P1 IADD3 R2, P0, PT, R12, 0x580, RZ ;  /* 0x000005800c029810 */ /* 0x004fe20007f1e0ff */
[----:B------:R-:W-:Y:S01]  /*52b0*/  UIADD3 UR9, UPT, UPT, UR4, 0x30, URZ ;  /* 0x0000003004097890 */ /* 0x000fe2000fffe0ff */
[----:B------:R-:W-:Y:S01]  /*52c0*/  VIADD R10, R10, 0x1 ;  /* 0x000000010a0a7836 */ /* 0x000fe20000000000 */
[----:B------:R-:W-:Y:S01]  /*52d0*/  UMOV UR22, 0x0 ;  /* 0x0000000000167882 */ /* 0x000fe20000000000 */
[----:B------:R-:W-:Y:S01]  /*52e0*/  @!UP0 ULEA UR5, UR25, UR24, 0xd ;  /* 0x0000001819058291 */ /* 0x000fe2000f8e68ff */
[----:B------:R-:W-:Y:S01]  /*52f0*/  @!P1 IMAD.X R0, RZ, RZ, R13, P0 ;  /* 0x000000ffff009224 */ /* 0x000fe200000e060d */
[----:B------:R-:W-:Y:S01]  /*5300*/  @!P1 R2UR UR7, R2 ;  /* 0x00000000020792ca */ /* 0x000fe200000e0000 */
[----:B------:R-:W-:Y:S01]  /*5310*/  @!P1 IMAD.MOV.U32 R2, RZ, RZ, 0x2000 ;  /* 0x00002000ff029424 */ /* 0x000fe200078e00ff */
[----:B------:R-:W-:Y:S02]  /*5320*/  @!UP0 UIADD3 UR8, UPT, UPT, UR5, 0x400, URZ ;  /* 0x0000040005088890 */ /* 0x000fe4000fffe0ff */
[----:B------:R-:W-:Y:S01]  /*5330*/  UIADD3 UR5, UPT, UPT, UR25, 0x1, URZ ;  /* 0x0000000119057890 */ /* 0x000fe2000fffe0ff */
[----:B------:R-:W-:Y:S01]  /*5340*/  UMOV UR23, 0x10000000 ;  /* 0x1000000000177882 */ /* 0x000fe20000000000 */
[----:B------:R-:W-:Y:S02]  /*5350*/  UMOV UR12, UR60 ;  /* 0x0000003c000c7c82 */ /* 0x000fe40008000000 */
[----:B------:R-:W-:Y:S04]  /*5360*/  UISETP.NE.AND UP0, UPT, UR5, 0x3, UPT ;  /* 0x000000030500788c */ /* 0x000fe8000bf05270 */
[----:B------:R-:W-:Y:S01]  /*5370*/  USEL UR6, UR5, URZ, UP0 ;  /* 0x000000ff05067287 */ /* 0x000fe20008000000 */
[----:B------:R-:W-:Y:S01]  /*5380*/  @!P1 R2UR UR5, R0 ;  /* 0x00000000000592ca */ /* 0x000fe200000e0000 */
[----:B------:R-:W-:Y:S01]  /*5390*/  IMAD.U32 R4, RZ, RZ, UR7 ;  /* 0x00000007ff047e24 */ /* 0x000fe2000f8e00ff */
[----:B------:R-:W-:Y:S02]  /*53a0*/  USEL UR20, URZ, 0x1, UP0 ;  /* 0x00000001ff147887 */ /* 0x000fe40008000000 */
[----:B------:R-:W-:Y:S01]  /*53b0*/  VOTEU.ALL UP0, P1 ;  /* 0x0000000000ff7886 */ /* 0x000fe20000800000 */
[----:B------:R-:W-:Y:S01]  /*53c0*/  UPRMT UR7, UR55, 0x654, UR9 ;  /* 0x0000065437077896 */ /* 0x000fe20008000009 */
[----:B------:R-:W-:Y:S02]  /*53d0*/  @!P1 R2UR UR18, R4 ;  /* 0x00000000041292ca */ /* 0x000fe400000e0000 */
[----:B------:R-:W-:Y:S04]  /*53e0*/  LOP3.LUT R11, R11, UR20, RZ, 0x3c, !PT ;  /* 0x000000140b0b7c12 */ /* 0x000fe8000f8e3cff */
[----:B------:R-:W-:Y:S01]  /*53f0*/  SHF.L.U32 R0, R11, 0x1f, RZ ;  /* 0x0000001f0b007819 */ /* 0x000fe200000006ff */
[----:B------:R-:W-:Y:S01]  /*5400*/  IMAD.U32 R5, RZ, RZ, UR5 ;  /* 0x00000005ff057e24 */ /* 0x000fe2000f8e00ff */
[----:B------:R-:W-:Y:S04]  /*5410*/  ULEA UR5, UR6, UR24, 0x3 ;  /* 0x0000001806057291 */ /* 0x000fe8000f8e18ff */
[----:B------:R-:W-:Y:S11]  /*5420*/  @!P1 R2UR UR19, R5 ;  /* 0x00000000051392ca */ /* 0x000ff600000e0000 */
[----:B------:R-:W-:Y:S02]  /*5430*/  @!UPT UIADD3 URZ, UPT, UPT, URZ, URZ, URZ ;  /* 0x000000fffffff290 */ /* 0x000fe4000fffe0ff */
[----:B------:R2:W-:Y:S01]  /*5440*/  @!UP0 UTMALDG.3D [UR8], [UR18], desc[UR22] ;  /* 0x00001608120085b4 */ /* 0x0005e20008011000 */
[----:B------:R2:W-:Y:S01]  /*5450*/  @!P1 SYNCS.ARRIVE.TRANS64.RED.A0TR RZ, [UR4+0x30], R2 ;  /* 0x00003002ffff99a7 */ /* 0x0005e20008300404 */
[----:B------:R-:W-:Y:S01]  /*5460*/  SYNCS.ARRIVE.TRANS64.RED.A1T0 RZ, [UR7], RZ ;  /* 0x000000ffffff79a7 */ /* 0x000fe20008100407 */
[----:B------:R-:W3:Y:S02]  /*5470*/  SYNCS.PHASECHK.TRANS64.TRYWAIT P0, [UR5+0x48], R0 ;  /* 0x00004800ff0075a7 */ /* 0x000ee40008001105 */
[----:B--23--:R-:W-:Y:S05]  /*5480*/  @!P0 BRA `(.L_x_85) ;  /* 0x0000003000508947 */ /* 0x00cfea0003800000 */
.L_x_155:
[----:B------:R-:W-:Y:S01]  /*5490*/  UIADD3 UR9, UPT, UPT, UR5, 0x30, URZ ;  /* 0x0000003005097890 */ /* 0x000fe2000fffe0ff */
[----:B--2---:R-:W-:Y:S01]  /*54a0*/  @!P1 IADD3 R2, P0, PT, R12, 0x580, RZ ;  /* 0x000005800c029810 */ /* 0x004fe20007f1e0ff */
[----:B------:R-:W-:Y:S01]  /*54b0*/  UPLOP3.LUT UP4, UPT, UPT, UPT, UPT, 0x80, 0x8 ;  /* 0x000000000008789c */ /* 0x000fe20003f8f070 */
[----:B------:R-:W-:Y:S01]  /*54c0*/  R2UR UR22, R54 ;  /* 0x00000000361672ca */ /* 0x000fe200000e0000 */
[----:B------:R-:W-:Y:S01]  /*54d0*/  UMOV UR20, 0x0 ;  /* 0x0000000000147882 */ /* 0x000fe20000000000 */
[----:B------:R-:W-:Y:S01]  /*54e0*/  UMOV UR21, 0x10000000 ;  /* 0x1000000000157882 */ /* 0x000fe20000000000 */
[----:B------:R-:W-:Y:S01]  /*54f0*/  UMOV UR12, UR60 ;  /* 0x0000003c000c7c82 */ /* 0x000fe20008000000 */
[----:B------:R-:W-:Y:S01]  /*5500*/  VOTEU.ALL UP0, P1 ;  /* 0x0000000000ff7886 */ /* 0x000fe20000800000 */
[----:B------:R-:W-:Y:S01]  /*5510*/  @!P1 IMAD.X R0, RZ, RZ, R13, P0 ;  /* 0x000000ffff009224 */ /* 0x000fe200000e060d */
[----:B------:R-:W-:Y:S01]  /*5520*/  R2UR UR19, R55 ;  /* 0x00000000371372ca */ /* 0x000fe200000e0000 */
[----:B------:R-:W-:Y:S01]  /*5530*/  UMOV UR60, UR28 ;  /* 0x0000001c003c7c82 */ /* 0x000fe20008000000 */
[C---:B------:R-:W-:Y:S01]  /*5540*/  ISETP.NE.AND P0, PT, R10.reuse, 0x2, PT ;  /* 0x000000020a00780c */ /* 0x040fe20003f05270 */
[----:B------:R-:W-:Y:S02]  /*5550*/  @!UP0 ULEA UR4, UR6, UR24, 0xd ;  /* 0x0000001806048291 */ /* 0x000fe4000f8e68ff */
[----:B------:R-:W-:Y:S01]  /*5560*/  @!UP0 UIADD3 UR10, UPT, UPT, UR10, 0x20, URZ ;  /* 0x000000200a0a8890 */ /* 0x000fe2000fffe0ff */
[----:B------:R-:W-:Y:S01]  /*5570*/  SEL R10, R10, RZ, P0 ;  /* 0x000000ff0a0a7207 */ /* 0x000fe20000000000 */
[----:B------:R-:W-:Y:S02]  /*5580*/  @!UP0 UIADD3 UR8, UPT, UPT, UR4, 0x400, URZ ;  /* 0x0000040004088890 */ /* 0x000fe4000fffe0ff */
[----:B------:R-:W-:Y:S01]  /*5590*/  UIADD3 UR4, UPT, UPT, UR6, 0x1, URZ ;  /* 0x0000000106047890 */ /* 0x000fe2000fffe0ff */
[----:B------:R-:W-:Y:S01]  /*55a0*/  @!P1 R2UR UR6, R2 ;  /* 0x00000000020692ca */ /* 0x000fe200000e0000 */
[----:B------:R-:W-:Y:S02]  /*55b0*/  UIADD3 UR27, UPT, UPT, UR13, UR22, URZ ;  /* 0x000000160d1b7290 */ /* 0x000fe4000fffe0ff */
[----:B------:R-:W-:Y:S02]  /*55c0*/  UISETP.NE.AND UP0, UPT, UR4, 0x3, UPT ;  /* 0x000000030400788c */ /* 0x000fe4000bf05270 */
[----:B------:R-:W-:Y:S02]  /*55d0*/  UIADD3 UR26, UPT, UPT, UR14, UR19, URZ ;  /* 0x000000130e1a7290 */ /* 0x000fe4000fffe0ff */
[----:B------:R-:W-:Y:S01]  /*55e0*/  USEL UR25, UR4, URZ, UP0 ;  /* 0x000000ff04197287 */ /* 0x000fe20008000000 */
[----:B------:R-:W-:Y:S01]  /*55f0*/  @!P1 R2UR UR4, R0 ;  /* 0x00000000000492ca */ /* 0x000fe200000e0000 */
[----:B------:R-:W-:Y:S01]  /*5600*/  USEL UR18, URZ, 0x1, UP0 ;  /* 0x00000001ff127887 */ /* 0x000fe20008000000 */
[----:B------:R-:W-:Y:S01]  /*5610*/  SEL R0, RZ, 0x1, P0 ;  /* 0x00000001ff007807 */ /* 0x000fe20000000000 */
[----:B------:R-:W-:Y:S02]  /*5620*/  VOTEU.ALL UP0, P1 ;  /* 0x0000000000ff7886 */ /* 0x000fe40000800000 */
[----:B------:R-:W-:Y:S01]  /*5630*/  IMAD.U32 R4, RZ, RZ, UR6 ;  /* 0x00000006ff047e24 */ /* 0x000fe2000f8e00ff */
[----:B------:R-:W-:Y:S02]  /*5640*/  LOP3.LUT R9, R9, R0, RZ, 0x3c, !PT ;  /* 0x0000000009097212 */ /* 0x000fe400078e3cff */
[----:B------:R-:W-:Y:S02]  /*5650*/  LOP3.LUT R11, R11, UR18, RZ, 0x3c, !PT ;  /* 0x000000120b0b7c12 */ /* 0x000fe4000f8e3cff */
[----:B------:R-:W-:Y:S03]  /*5660*/  @!P1 R2UR UR6, R4 ;  /* 0x00000000040692ca */ /* 0x000fe600000e0000 */
[----:B------:R-:W-:Y:S01]  /*5670*/  IMAD.U32 R5, RZ, RZ, UR4 ;  /* 0x00000004ff057e24 */ /* 0x000fe2000f8e00ff */
[----:B------:R-:W-:Y:S04]  /*5680*/  UPRMT UR4, UR55, 0x654, UR9 ;  /* 0x0000065437047896 */ /* 0x000fe80008000009 */
[----:B------:R-:W-:Y:S11]  /*5690*/  @!P1 R2UR UR7, R5 ;  /* 0x00000000050792ca */ /* 0x000ff600000e0000 */
[----:B------:R-:W-:Y:S02]  /*56a0*/  @!UPT UIADD3 URZ, UPT, UPT, URZ, URZ, URZ ;  /* 0x000000fffffff290 */ /* 0x000fe4000fffe0ff */
[----:B------:R2:W-:Y:S01]  /*56b0*/  @!UP0 UTMALDG.3D [UR8], [UR6], desc[UR20] ;  /* 0x00001408060085b4 */ /* 0x0005e20008011000 */
[----:B------:R2:W-:Y:S01]  /*56c0*/  @!P1 SYNCS.ARRIVE.TRANS64.RED.A0TR RZ, [UR5+0x30], R3 ;  /* 0x00003003ffff99a7 */ /* 0x0005e20008300405 */
[----:B------:R-:W-:Y:S01]  /*56d0*/  SYNCS.ARRIVE.TRANS64.RED.A1T0 RZ, [UR4], RZ ;  /* 0x000000ffffff79a7 */ /* 0x000fe20008100404 */
[----:B------:R-:W-:Y:S05]  /*56e0*/  BRA.U UP2, `(.L_x_86) ;  /* 0xfffffff102d07547 */ /* 0x000fea000b83ffff */
[----:B------:R-:W-:Y:S01]  /*56f0*/  UIADD3 UR24, UPT, UPT, UR24, 0x48, URZ ;  /* 0x0000004818187890 */ /* 0x000fe2000fffe0ff */
[----:B------:R-:W-:-:S03]  /*5700*/  SHF.L.U32 R2, R11, 0x1f, RZ ;  /* 0x0000001f0b027819 */ /* 0x000fc600000006ff */
[----:B------:R-:W-:-:S09]  /*5710*/  ULEA UR4, UR25, UR24, 0x3 ;  /* 0x0000001819047291 */ /* 0x000fd2000f8e18ff */
[----:B------:R-:W3:Y:S02]  /*5720*/  SYNCS.PHASECHK.TRANS64.TRYWAIT P0, [UR4], R2 ;  /* 0x00000002ff0075a7 */ /* 0x000ee40008001104 */
[----:B---3--:R-:W-:Y:S05]  /*5730*/  @!P0 BRA `(.L_x_87) ;  /* 0x0000002c00bc8947 */ /* 0x008fea0003800000 */
.L_x_157:
[----:B------:R-:W-:-:S04]  /*5740*/  UIADD3 UR4, UPT, UPT, UR25, 0x1, URZ ;  /* 0x0000000119047890 */ /* 0x000fc8000fffe0ff */
[----:B------:R-:W-:-:S04]  /*5750*/  UISETP.NE.AND UP0, UPT, UR4, 0x3, UPT ;  /* 0x000000030400788c */ /* 0x000fc8000bf05270 */
[----:B--2---:R-:W-:Y:S02]  /*5760*/  USEL UR6, URZ, 0x1, UP0 ;  /* 0x00000001ff067887 */ /* 0x004fe40008000000 */
[----:B------:R-:W-:-:S04]  /*5770*/  USEL UR4, UR4, URZ, UP0 ;  /* 0x000000ff04047287 */ /* 0x000fc80008000000 */
[----:B------:R-:W-:Y:S01]  /*5780*/  ULEA UR5, UR4, UR24, 0x3 ;  /* 0x0000001804057291 */ /* 0x000fe2000f8e18ff */
[----:B------:R-:W-:-:S04]  /*5790*/  LOP3.LUT R11, R11, UR6, RZ, 0x3c, !PT ;  /* 0x000000060b0b7c12 */ /* 0x000fc8000f8e3cff */
[----:B---3--:R-:W-:-:S04]  /*57a0*/  SHF.L.U32 R2, R11, 0x1f, RZ ;  /* 0x0000001f0b027819 */ /* 0x008fc800000006ff */
[----:B------:R-:W2:Y:S02]  /*57b0*/  SYNCS.PHASECHK.TRANS64.TRYWAIT P0, [UR5], R2 ;  /* 0x00000002ff0075a7 */ /* 0x000ea40008001105 */
[----:B--2---:R-:W-:Y:S05]  /*57c0*/  @!P0 BRA `(.L_x_88) ;  /* 0x0000002c00b08947 */ /* 0x004fea0003800000 */
.L_x_159:
[----:B------:R-:W-:-:S04]  /*57d0*/  UIADD3 UR4, UPT, UPT, UR4, 0x1, URZ ;  /* 0x0000000104047890 */ /* 0x000fc8000fffe0ff */
[----:B------:R-:W-:-:S04]  /*57e0*/  UISETP.NE.AND UP0, UPT, UR4, 0x3, UPT ;  /* 0x000000030400788c */ /* 0x000fc8000bf05270 */
[----:B------:R-:W-:Y:S02]  /*57f0*/  USEL UR5, URZ, 0x1, UP0 ;  /* 0x00000001ff057887 */ /* 0x000fe40008000000 */
[----:B------:R-:W-:-:S04]  /*5800*/  USEL UR4, UR4, URZ, UP0 ;  /* 0x000000ff04047287 */ /* 0x000fc80008000000 */
[----:B------:R-:W-:Y:S01]  /*5810*/  ULEA UR4, UR4, UR24, 0x3 ;  /* 0x0000001804047291 */ /* 0x000fe2000f8e18ff */
[----:B--2---:R-:W-:-:S04]  /*5820*/  LOP3.LUT R2, R11, UR5, RZ, 0x3c, !PT ;  /* 0x000000050b027c12 */ /* 0x004fc8000f8e3cff */
[----:B------:R-:W-:Y:S01]  /*5830*/  SHF.L.U32 R2, R2, 0x1f, RZ ;  /* 0x0000001f02027819 */ /* 0x000fe200000006ff */
[----:B------:R-:W-:-:S07]  /*5840*/  IMAD.U32 R0, RZ, RZ, UR4 ;  /* 0x00000004ff007e24 */ /* 0x000fce000f8e00ff */
.L_x_89:
[----:B--2---:R2:W3:Y:S02]  /*5850*/  SYNCS.PHASECHK.TRANS64.TRYWAIT P0, [R0+URZ], R2 ;  /* 0x00000002000075a7 */ /* 0x0044e400080011ff */
[----:B---3--:R-:W-:Y:S05]  /*5860*/  @!P0 NANOSLEEP.SYNCS 0x989680 ;  /* 0x009896800000895d */ /* 0x008fea0003900000 */
[----:B------:R-:W3:Y:S02]  /*5870*/  @!P0 SYNCS.PHASECHK.TRANS64 P0, [R0+URZ], R2 ;  /* 0x00000002000085a7 */ /* 0x000ee400080010ff */
[----:B-1-3--:R-:W-:Y:S05]  /*5880*/  @P0 EXIT ;  /* 0x000000000000094d */ /* 0x00afea0003800000 */
[----:B------:R-:W-:Y:S05]  /*5890*/  BRA `(.L_x_89) ;  /* 0xfffffffc00ec7947 */ /* 0x000fea000383ffff */
.L_x_77:
[----:B------:R-:W-:-:S06]  /*58a0*/  UISETP.GE.AND UP0, UPT, UR18, 0x4, UPT ;  /* 0x000000041200788c */ /* 0x000fcc000bf06270 */
[----:B------:R-:W-:-:S13]  /*58b0*/  PLOP3.LUT P0, PT, PT, PT, UP0, 0x80, 0x8 ;  /* 0x000000000008781c */ /* 0x000fda0003f0f008 */
[----:B-1----:R-:W-:Y:S05]  /*58c0*/  @!P0 EXIT ;  /* 0x000000000000894d */ /* 0x002fea0003800000 */
[----:B------:R-:W-:Y:S01]  /*58d0*/  BAR.SYNC.DEFER_BLOCKING 0x6, 0xa0 ;  /* 0x0182800000007b1d */ /* 0x000fe20000010000 */
[C---:B------:R-:W-:Y:S01]  /*58e0*/  IMAD.SHL.U32 R4, R63.reuse, 0x20, RZ ;  /* 0x000000203f047824 */ /* 0x040fe200078e00ff */
[C---:B------:R-:W-:Y:S01]  /*58f0*/  R2P PR, R63.reuse, 0x6 ;  /* 0x000000063f007804 */ /* 0x040fe20000000000 */
[C---:B------:R-:W-:Y:S01]  /*5900*/  IMAD.SHL.U32 R2, R63.reuse, 0x4, RZ ;  /* 0x000000043f027824 */ /* 0x040fe200078e00ff */
[----:B------:R-:W-:Y:S01]  /*5910*/  CS2R R58, SRZ ;  /* 0x00000000003a7805 */ /* 0x000fe2000001ff00 */
[C---:B------:R-:W-:Y:S01]  /*5920*/  IMAD.U32 R23, R63.reuse, 0x10000, RZ ;  /* 0x000100003f177824 */ /* 0x040fe200078e00ff */
[----:B------:R-:W-:Y:S01]  /*5930*/  UMOV UR43, 0x400 ;  /* 0x00000400002b7882 */ /* 0x000fe20000000000 */
[----:B------:R-:W1:Y:S01]  /*5940*/  LDCU.64 UR4, c[0x0][0x890] ;  /* 0x00011200ff0477ac */ /* 0x000e620008000a00 */
[----:B------:R-:W2:Y:S01]  /*5950*/  LDC.64 R50, c[0x0][0x8b0] ;  /* 0x00022c00ff327b82 */ /* 0x000ea20000000a00 */
[C---:B------:R-:W-:Y:S01]  /*5960*/  LOP3.LUT R3, R4.reuse, 0xe0, RZ, 0xc0, !PT ;  /* 0x000000e004037812 */ /* 0x040fe200078ec0ff */
[----:B------:R-:W-:Y:S01]  /*5970*/  IMAD.SHL.U32 R27, R63, 0x10, RZ ;  /* 0x000000103f1b7824 */ /* 0x000fe200078e00ff */
[----:B------:R-:W-:Y:S01]  /*5980*/  ULEA UR43, UR55, UR43, 0x18 ;  /* 0x0000002b372b7291 */ /* 0x000fe2000f8ec0ff */
[----:B------:R-:W-:Y:S01]  /*5990*/  LOP3.LUT R4, R4, 0x100, RZ, 0xc0, !PT ;  /* 0x0000010004047812 */ /* 0x000fe200078ec0ff */
[----:B------:R-:W-:Y:S01]  /*59a0*/  IMAD.MOV.U32 R62, RZ, RZ, 0x8 ;  /* 0x00000008ff3e7424 */ /* 0x000fe200078e00ff */
[----:B------:R-:W-:Y:S01]  /*59b0*/  LOP3.LUT R2, R3, 0x1c, R2, 0xf8, !PT ;  /* 0x0000001c03027812 */ /* 0x000fe200078ef802 */
[----:B------:R-:W-:Y:S01]  /*59c0*/  IMAD.MOV.U32 R61, RZ, RZ, 0x10 ;  /* 0x00000010ff3d7424 */ /* 0x000fe200078e00ff */
[----:B------:R-:W3:Y:S01]  /*59d0*/  LDC.64 R48, c[0x0][0x8a8] ;  /* 0x00022a00ff307b82 */ /* 0x000ee20000000a00 */
[----:B------:R-:W-:Y:S01]  /*59e0*/  SHF.R.U32.HI R3, RZ, 0x2, R63 ;  /* 0x00000002ff037819 */ /* 0x000fe2000001163f */
[----:B------:R-:W-:Y:S01]  /*59f0*/  IMAD.MOV.U32 R22, RZ, RZ, RZ ;  /* 0x000000ffff167224 */ /* 0x000fe200078e00ff */
[----:B------:R-:W-:Y:S01]  /*5a00*/  LOP3.LUT R23, R23, 0x600000, RZ, 0xc0, !PT ;  /* 0x0060000017177812 */ /* 0x000fe200078ec0ff */
[----:B------:R-:W-:Y:S01]  /*5a10*/  IMAD.MOV.U32 R60, RZ, RZ, RZ ;  /* 0x000000ffff3c7224 */ /* 0x000fe200078e00ff */
[----:B------:R-:W-:Y:S01]  /*5a20*/  LOP3.LUT R27, R4, 0x600, R27, 0xf8, !PT ;  /* 0x00000600041b7812 */ /* 0x000fe200078ef81b */
[----:B------:R-:W4:Y:S01]  /*5a30*/  LDCU UR61, c[0x0][0x370] ;  /* 0x00006e00ff3d77ac */ /* 0x000f220008000800 */
[----:B------:R-:W-:Y:S01]  /*5a40*/  LOP3.LUT R2, R2, 0x4, R3, 0x78, !PT ;  /* 0x0000000402027812 */ /* 0x000fe200078e7803 */
[----:B------:R-:W4:Y:S01]  /*5a50*/  LDS R0, [UR43+0x120] ;  /* 0x0001202bff007984 */ /* 0x000f220008000800 */
[----:B-1----:R-:W-:Y:S01]  /*5a60*/  IMAD.U32 R65, RZ, RZ, UR4 ;  /* 0x00000004ff417e24 */ /* 0x002fe2000f8e00ff */
[----:B------:R-:W-:Y:S01]  /*5a70*/  UIADD3 UR4, UPT, UPT, UR43, 0x400, URZ ;  /* 0x000004002b047890 */ /* 0x000fe2000fffe0ff */
[----:B------:R-:W-:Y:S01]  /*5a80*/  LOP3.LUT R27, R27, R2, RZ, 0xfc, !PT ;  /* 0x000000021b1b7212 */ /* 0x000fe200078efcff */
[----:B------:R-:W-:Y:S01]  /*5a90*/  IMAD.U32 R64, RZ, RZ, UR5 ;  /* 0x00000005ff407e24 */ /* 0x000fe2000f8e00ff */
[----:B------:R-:W-:Y:S01]  /*5aa0*/  LOP3.LUT R63, R63, 0x60, RZ, 0xc0, !PT ;  /* 0x000000603f3f7812 */ /* 0x000fe200078ec0ff */
[----:B------:R-:W1:Y:S01]  /*5ab0*/  LDCU UR42, c[0x0][0xb0c] ;  /* 0x00016180ff2a77ac */ /* 0x000e620008000800 */
[----:B------:R-:W-:Y:S01]  /*5ac0*/  SEL R62, R62, 0xfffffff8, !P1 ;  /* 0xfffffff83e3e7807 */ /* 0x000fe20004800000 */
[----:B------:R-:W-:Y:S01]  /*5ad0*/  IMAD.U32 R67, RZ, RZ, UR4 ;  /* 0x00000004ff437e24 */ /* 0x000fe2000f8e00ff */
[----:B------:R-:W-:Y:S01]  /*5ae0*/  SEL R61, R61, 0xfffffff0, !P2 ;  /* 0xfffffff03d3d7807 */ /* 0x000fe20005000000 */
[----:B------:R-:W1:Y:S01]  /*5af0*/  LDCU UR38, c[0x0][0xb30] ;  /* 0x00016600ff2677ac */ /* 0x000e620008000800 */
[----:B------:R-:W1:Y:S01]  /*5b00*/  LDCU.64 UR62, c[0x0][0x888] ;  /* 0x00011100ff3e77ac */ /* 0x000e620008000a00 */
[----:B------:R-:W1:Y:S01]  /*5b10*/  LDCU.64 UR40, c[0x0][0xb28] ;  /* 0x00016500ff2877ac */ /* 0x000e620008000a00 */
[----:B------:R-:W1:Y:S01]  /*5b20*/  LDCU.128 UR56, c[0x0][0xb10] ;  /* 0x00016200ff3877ac */ /* 0x000e620008000c00 */
[----:B------:R-:W1:Y:S01]  /*5b30*/  LDCU UR54, c[0x0][0x374] ;  /* 0x00006e80ff3677ac */ /* 0x000e620008000800 */
[----:B------:R-:W-:Y:S01]  /*5b40*/  UMOV UR53, 0x1 ;  /* 0x0000000100357882 */ /* 0x000fe20000000000 */
[----:B------:R-:W-:Y:S01]  /*5b50*/  UMOV UR45, URZ ;  /* 0x000000ff002d7c82 */ /* 0x000fe20008000000 */
[----:B------:R-:W-:Y:S01]  /*5b60*/  UMOV UR52, URZ ;  /* 0x000000ff00347c82 */ /* 0x000fe20008000000 */
[----:B------:R-:W-:Y:S01]  /*5b70*/  UMOV UR47, URZ ;  /* 0x000000ff002f7c82 */ /* 0x000fe20008000000 */
[----:B-1234-:R-:W-:-:S07]  /*5b80*/  IMAD.IADD R23, R0, 0x1, R23 ;  /* 0x0000000100177824 */ /* 0x01efce00078e0217 */
.L_x_120:
[C---:B------:R-:W-:Y:S02]  /*5b90*/  LEA R0, R58.reuse, UR43, 0x3 ;  /* 0x0000002b3a007c11 */ /* 0x040fe4000f8e18ff */
[----:B------:R-:W-:Y:S02]  /*5ba0*/  SHF.L.U32 R2, R59, 0x1f, RZ ;  /* 0x0000001f3b027819 */ /* 0x000fe400000006ff */
[----:B------:R-:W-:Y:S02]  /*5bb0*/  LEA R4, R58, UR43, 0x4 ;  /* 0x0000002b3a047c11 */ /* 0x000fe4000f8e20ff */
[----:B------:R-:W1:Y:S02]  /*5bc0*/  SYNCS.PHASECHK.TRANS64.TRYWAIT P0, [R0+URZ+0x70], R2 ;  /* 0x00007002000075a7 */ /* 0x000e6400080011ff */
[----:B-1----:R-:W-:Y:S05]  /*5bd0*/  @!P0 BRA `(.L_x_90) ;  /* 0x0000002800c48947 */ /* 0x002fea0003800000 */
.L_x_160:
[----:B------:R-:W-:Y:S01]  /*5be0*/  R2UR UR7, R66 ;  /* 0x00000000420772ca */ /* 0x000fe200000e0000 */
[----:B------:R-:W2:Y:S01]  /*5bf0*/  LDS.128 R4, [R4+0x100] ;  /* 0x0001000004047984 */ /* 0x000ea20000000c00 */
[----:B-1----:R-:W-:Y:S01]  /*5c00*/  VIADD R0, R0, 0x80 ;  /* 0x0000008000007836 */ /* 0x002fe20000000000 */
[----:B------:R-:W-:Y:S04]  /*5c10*/  UISETP.GE.AND UP0, UPT, UR39, 0x1, UPT ;  /* 0x000000012700788c */ /* 0x000fe8000bf06270 */
[----:B------:R-:W-:Y:S01]  /*5c20*/  PRMT R0, RZ, 0x654, R0 ;  /* 0x00000654ff007816 */ /* 0x000fe20000000000 */
[----:B------:R-:W-:Y:S01]  /*5c30*/  @!PT LDS RZ, [RZ] ;  /* 0x00000000fffff984 */ /* 0x000fe20000000800 */
[----:B------:R-:W-:Y:S01]  /*5c40*/  @!PT LDS RZ, [RZ] ;  /* 0x00000000fffff984 */ /* 0x000fe20000000800 */
[----:B------:R-:W-:Y:S01]  /*5c50*/  @!PT LDS RZ, [RZ] ;  /* 0x00000000fffff984 */ /* 0x000fe20000000800 */
[----:B------:R-:W-:Y:S01]  /*5c60*/  @!PT LDS RZ, [RZ] ;  /* 0x00000000fffff984 */ /* 0x000fe20000000800 */
[----:B------:R1:W-:Y:S06]  /*5c70*/  MEMBAR.ALL.CTA ;  /* 0x0000000000007992 */ /* 0x0003ec0000008000 */
[----:B-1----:R-:W1:Y:S02]  /*5c80*/  FENCE.VIEW.ASYNC.S ;  /* 0x00000000000073c6 */ /* 0x002e640000000000 */
[----:B-1----:R1:W-:Y:S01]  /*5c90*/  SYNCS.ARRIVE.TRANS64.RED.A1T0 RZ, [R0+URZ], RZ ;  /* 0x000000ff00ff79a7 */ /* 0x0023e200081004ff */
[----:B--2---:R-:W-:Y:S11]  /*5ca0*/  LOP3.LUT P0, RZ, R6, 0x1, RZ, 0xc0, !PT ;  /* 0x0000000106ff7812 */ /* 0x004ff6000780c0ff */
[----:B------:R-:W-:Y:S02]  /*5cb0*/  @!UPT UIADD3 URZ, UPT, UPT, URZ, URZ, URZ ;  /* 0x000000fffffff290 */ /* 0x000fe4000fffe0ff */
[----:B------:R-:W-:Y:S01]  /*5cc0*/  VOTEU.ANY UP1, P0 ;  /* 0x0000000000ff7886 */ /* 0x000fe20000020100 */
[----:B------:R-:W-:Y:S01]  /*5cd0*/  PLOP3.LUT P0, PT, PT, PT, UP1, 0x80, 0x8 ;  /* 0x000000000008781c */ /* 0x000fe20003f0f018 */
[----:B------:R-:W-:Y:S06]  /*5ce0*/  UP2UR UR4, UPR, URZ, 0x2 ;  /* 0x00000002ff047883 */ /* 0x000fec0008000000 */
[----:B------:R-:W-:Y:S06]  /*5cf0*/  IMAD.U32 R68, RZ, RZ, UR4 ;  /* 0x00000004ff447e24 */ /* 0x000fec000f8e00ff */
[----:B------:R-:W-:Y:S02]  /*5d00*/  @P0 SHF.R.U32.HI R2, RZ, 0x10, R5 ;  /* 0x00000010ff020819 */ /* 0x000fe40000011605 */
[----:B------:R-:W-:Y:S02]  /*5d10*/  @P0 MOV R3, R4 ;  /* 0x0000000400030202 */ /* 0x000fe40000000f00 */
[----:B------:R-:W-:Y:S02]  /*5d20*/  @P0 R2UR UR4, R2 ;  /* 0x00000000020402ca */ /* 0x000fe400000e0000 */
[----:B------:R-:W-:Y:S02]  /*5d30*/  @P0 LOP3.LUT R4, R5, 0xffff, RZ, 0xc0, !PT ;  /* 0x0000ffff05040812 */ /* 0x000fe400078ec0ff */
[----:B------:R-:W-:Y:S02]  /*5d40*/  @P0 R2UR UR6, R3 ;  /* 0x00000000030602ca */ /* 0x000fe400000e0000 */
[----:B------:R-:W-:Y:S07]  /*5d50*/  @P0 R2UR UR5, R4 ;  /* 0x00000000040502ca */ /* 0x000fee00000e0000 */
[----:B------:R-:W-:Y:S02]  /*5d60*/  @UP1 UMOV UR7, UR4 ;  /* 0x0000000400071c82 */ /* 0x000fe40008000000 */
[----:B------:R-:W-:Y:S02]  /*5d70*/  IMAD.U32 R66, RZ, RZ, UR7 ;  /* 0x00000007ff427e24 */ /* 0x000fe4000f8e00ff */
[----:B------:R-:W-:Y:S02]  /*5d80*/  @UP1 UMOV UR37, UR6 ;  /* 0x0000000600251c82 */ /* 0x000fe40008000000 */
[----:B------:R-:W-:Y:S01]  /*5d90*/  @UP1 UMOV UR36, UR5 ;  /* 0x0000000500241c82 */ /* 0x000fe20008000000 */
[----:B-1----:R-:W-:Y:S05]  /*5da0*/  BRA.U !UP0, `(.L_x_91) ;  /* 0x0000000108cc7547 */ /* 0x002fea000b800000 */
[----:B------:R-:W1:Y:S01]  /*5db0*/  LDCU UR12, c[0x0][0xb20] ;  /* 0x00016400ff0c77ac */ /* 0x000e620008000800 */
[----:B------:R-:W-:Y:S02]  /*5dc0*/  UIMAD.WIDE.U32 UR4, UR54, UR59, URZ ;  /* 0x0000003b360472a5 */ /* 0x000fe4000f8e00ff */
[----:B------:R-:W-:Y:S02]  /*5dd0*/  UIMAD.WIDE.U32 UR6, UR61, UR56, URZ ;  /* 0x000000383d0672a5 */ /* 0x000fe4000f8e00ff */
[----:B------:R-:W-:Y:S02]  /*5de0*/  UISETP.NE.AND UP0, UPT, UR58, 0x1, UPT ;  /* 0x000000013a00788c */ /* 0x000fe4000bf05270 */
[----:B------:R-:W-:Y:S02]  /*5df0*/  UIMAD.WIDE.U32 UR8, UR36, UR59, URZ ;  /* 0x0000003b240872a5 */ /* 0x000fe4000f8e00ff */
[----:B------:R-:W-:Y:S02]  /*5e00*/  UIMAD.WIDE.U32 UR10, UR37, UR56, URZ ;  /* 0x00000038250a72a5 */ /* 0x000fe4000f8e00ff */
[----:B------:R-:W-:Y:S02]  /*5e10*/  UISETP.NE.AND UP1, UPT, UR42, 0x1, UPT ;  /* 0x000000012a00788c */ /* 0x000fe4000bf25270 */
[----:B------:R-:W-:Y:S01]  /*5e20*/  UISETP.NE.AND UP2, UPT, UR39, 0x1, UPT ;  /* 0x000000012700788c */ /* 0x000fe2000bf45270 */
[----:B------:R-:W-:Y:S02]  /*5e30*/  UMOV UR4, UR5 ;  /* 0x0000000500047c82 */ /* 0x000fe40008000000 */
[----:B-1----:R-:W-:Y:S03]  /*5e40*/  USHF.R.U32.HI UR5, URZ, UR12, UR4 ;  /* 0x0000000cff057299 */ /* 0x002fe60008011604 */
[----:B------:R-:W-:Y:S02]  /*5e50*/  UMOV UR4, UR7 ;  /* 0x0000000700047c82 */ /* 0x000fe40008000000 */
[----:B------:R-:W-:Y:S02]  /*5e60*/  USHF.R.U32.HI UR7, URZ, UR57, UR4 ;  /* 0x00000039ff077299 */ /* 0x000fe40008011604 */
[----:B------:R-:W-:Y:S02]  /*5e70*/  USEL UR4, UR54, UR5, !UP0 ;  /* 0x0000000536047287 */ /* 0x000fe4000c000000 */
[----:B------:R-:W-:Y:S01]  /*5e80*/  USEL UR7, UR61, UR7, !UP1 ;  /* 0x000000073d077287 */ /* 0x000fe2000c800000 */
[----:B------:R-:W-:Y:S01]  /*5e90*/  UMOV UR5, UR9 ;  /* 0x0000000900057c82 */ /* 0x000fe20008000000 */
[----:B------:R-:W-:Y:S02]  /*5ea0*/  UIMAD.WIDE.U32 UR8, UR4, UR40, URZ ;  /* 0x00000028040872a5 */ /* 0x000fe4000f8e00ff */
[----:B------:R-:W-:Y:S03]  /*5eb0*/  USHF.R.U32.HI UR6, URZ, UR12, UR5 ;  /* 0x0000000cff067299 */ /* 0x000fe60008011605 */
[----:B------:R-:W-:Y:S01]  /*5ec0*/  UMOV UR5, UR11 ;  /* 0x0000000b00057c82 */ /* 0x000fe20008000000 */
[----:B------:R-:W-:Y:S02]  /*5ed0*/  UIMAD.WIDE.U32 UR10, UR7, UR40, URZ ;  /* 0x00000028070a72a5 */ /* 0x000fe4000f8e00ff */
[----:B------:R-:W-:Y:S02]  /*5ee0*/  USHF.R.U32.HI UR12, URZ, UR57, UR5 ;  /* 0x00000039ff0c7299 */ /* 0x000fe40008011605 */
[----:B------:R-:W-:Y:S01]  /*5ef0*/  USEL UR6, UR36, UR6, !UP0 ;  /* 0x0000000624067287 */ /* 0x000fe2000c000000 */
[----:B------:R-:W-:Y:S02]  /*5f00*/  UMOV UR5, UR9 ;  /* 0x0000000900057c82 */ /* 0x000fe40008000000 */
[----:B------:R-:W-:Y:S01]  /*5f10*/  UMOV UR10, UR11 ;  /* 0x0000000b000a7c82 */ /* 0x000fe20008000000 */
[----:B------:R-:W-:Y:S02]  /*5f20*/  @UP2 USHF.R.U32.HI UR4, URZ, UR41, UR5 ;  /* 0x00000029ff042299 */ /* 0x000fe40008011605 */
[----:B------:R-:W-:Y:S02]  /*5f30*/  @UP2 USHF.R.U32.HI UR7, URZ, UR41, UR10 ;  /* 0x00000029ff072299 */ /* 0x000fe4000801160a */
[----:B------:R-:W-:Y:S02]  /*5f40*/  UIMAD UR4, UR39, UR4, URZ ;  /* 0x00000004270472a4 */ /* 0x000fe4000f8e02ff */
[----:B------:R-:W-:Y:S02]  /*5f50*/  UIMAD.WIDE.U32 UR10, UR6, UR40, URZ ;  /* 0x00000028060a72a5 */ /* 0x000fe4000f8e00ff */
[----:B------:R-:W-:Y:S02]  /*5f60*/  USEL UR5, UR37, UR12, !UP1 ;  /* 0x0000000c25057287 */ /* 0x000fe4000c800000 */
[----:B------:R-:W-:Y:S02]  /*5f70*/  UIMAD UR8, UR39, UR7, URZ ;  /* 0x00000007270872a4 */ /* 0x000fe4000f8e02ff */
[----:B------:R-:W-:Y:S03]  /*5f80*/  UISETP.GE.AND UP0, UPT, UR6, UR4, UPT ;  /* 0x000000040600728c */ /* 0x000fe6000bf06270 */
[----:B------:R-:W-:Y:S01]  /*5f90*/  UMOV UR4, UR11 ;  /* 0x0000000b00047c82 */ /* 0x000fe20008000000 */
[----:B------:R-:W-:Y:S02]  /*5fa0*/  UISETP.GE.OR UP0, UPT, UR5, UR8, UP0 ;  /* 0x000000080500728c */ /* 0x000fe40008706670 */
[----:B------:R-:W-:Y:S02]  /*5fb0*/  USHF.R.U32.HI UR4, URZ, UR41, UR4 ;  /* 0x00000029ff047299 */ /* 0x000fe40008011604 */
[----:B------:R-:W-:Y:S02]  /*5fc0*/  UIMAD.WIDE.U32 UR8, UR5, UR40, URZ ;  /* 0x00000028050872a5 */ /* 0x000fe4000f8e00ff */
[----:B------:R-:W-:Y:S02]  /*5fd0*/  USEL UR11, UR6, UR4, !UP2 ;  /* 0x00000004060b7287 */ /* 0x000fe4000d000000 */
[----:B------:R-:W-:Y:S02]  /*5fe0*/  UIADD3 UR8, UPT, UPT, -UR5, URZ, URZ ;  /* 0x000000ff05087290 */ /* 0x000fe4000fffe1ff */
[----:B------:R-:W-:Y:S01]  /*5ff0*/  UIADD3 UR10, UPT, UPT, -UR11, URZ, URZ ;  /* 0x000000ff0b0a7290 */ /* 0x000fe2000fffe1ff */
[----:B------:R-:W-:Y:S01]  /*6000*/  @!UP0 UMOV UR4, UR9 ;  /* 0x0000000900048c82 */ /* 0x000fe20008000000 */
[----:B------:R-:W-:Y:S02]  /*6010*/  UIADD3 UR9, UPT, UPT, -UR6, URZ, URZ ;  /* 0x000000ff06097290 */ /* 0x000fe4000fffe1ff */
[----:B------:R-:W-:Y:S02]  /*6020*/  @!UP0 USHF.R.U32.HI UR4, URZ, UR41, UR4 ;  /* 0x00000029ff048299 */ /* 0x000fe40008011604 */
[----:B------:R-:W-:Y:S02]  /*6030*/  UIMAD UR10, UR39, UR10, UR6 ;  /* 0x0000000a270a72a4 */ /* 0x000fe4000f8e0206 */
[----:B------:R-:W-:Y:S04]  /*6040*/  @!UP0 USEL UR4, UR5, UR4, !UP2 ;  /* 0x0000000405048287 */ /* 0x000fe8000d000000 */
[----:B------:R-:W-:Y:S02]  /*6050*/  @!UP0 UIMAD UR10, UR7, UR10, UR4 ;  /* 0x0000000a070a82a4 */ /* 0x000fe4000f8e0204 */
[----:B------:R-:W-:Y:S02]  /*6060*/  @!UP0 UIADD3 UR11, UPT, UPT, UR11, -UR4, URZ ;  /* 0x800000040b0b8290 */ /* 0x000fe4000fffe0ff */
[----:B------:R-:W-:Y:S02]  /*6070*/  UIMAD UR7, UR42, UR8, UR37 ;  /* 0x000000082a0772a4 */ /* 0x000fe4000f8e0225 */
[----:B------:R-:W-:Y:S02]  /*6080*/  @!UP0 UIMAD UR6, UR11, UR39, UR5 ;  /* 0x000000270b0682a4 */ /* 0x000fe4000f8e0205 */
[----:B------:R-:W-:Y:S01]  /*6090*/  UIMAD UR4, UR58, UR9, UR36 ;  /* 0x000000093a0472a4 */ /* 0x000fe2000f8e0224 */
[----:B------:R-:W-:Y:S02]  /*60a0*/  @!UP0 UMOV UR5, UR10 ;  /* 0x0000000a00058c82 */ /* 0x000fe40008000000 */
[----:B------:R-:W-:Y:S02]  /*60b0*/  UIMAD UR37, UR5, UR42, UR7 ;  /* 0x0000002a052572a4 */ /* 0x000fe4000f8e0207 */
[----:B------:R-:W-:Y:S11]  /*60c0*/  UIMAD UR36, UR6, UR58, UR4 ;  /* 0x0000003a062472a4 */ /* 0x000ff6000f8e0204 */
[----:B------:R-:W-:Y:S01]  /*60d0*/  @!UPT UIADD3 URZ, UPT, UPT, URZ, URZ, URZ ;  /* 0x000000fffffff290 */ /* 0x000fe2000fffe0ff */
.L_x_91:
[----:B------:R-:W-:Y:S01]  /*60e0*/  UISETP.NE.AND UP0, UPT, UR38, 0x1, UPT ;  /* 0x000000012600788c */ /* 0x000fe2000bf05270 */
[----:B------:R-:W-:Y:S01]  /*60f0*/  R2UR UR11, R67 ;  /* 0x00000000430b72ca */ /* 0x000fe200000e0000 */
[----:B------:R-:W-:Y:S01]  /*6100*/  USHF.L.U32 UR50, UR26, 0x6, URZ ;  /* 0x000000061a327899 */ /* 0x000fe200080006ff */
[----:B------:R-:W-:Y:S01]  /*6110*/  IADD3 R58, PT, PT, R58, 0x1, RZ ;  /* 0x000000013a3a7810 */ /* 0x000fe20007ffe0ff */
[----:B------:R-:W-:Y:S07]  /*6120*/  USHF.L.U32 UR49, UR27, 0x6, URZ ;  /* 0x000000061b317899 */ /* 0x000fee00080006ff */
[----:B------:R-:W1:Y:S01]  /*6130*/  @!UP0 LDCU.128 UR12, c[0x0][0xb10] ;  /* 0x00016200ff0c87ac */ /* 0x000e620008000c00 */
[----:B------:R-:W2:Y:S01]  /*6140*/  @!UP0 LDCU UR5, c[0x0][0xb0c] ;  /* 0x00016180ff0587ac */ /* 0x000ea20008000800 */
[----:B------:R-:W3:Y:S01]  /*6150*/  @!UP0 LDCU UR10, c[0x0][0xb20] ;  /* 0x00016400ff0a87ac */ /* 0x000ee20008000800 */
[----:B-1----:R-:W-:Y:S02]  /*6160*/  UIMAD.WIDE.U32 UR8, UR37, UR12, URZ ;  /* 0x0000000c250872a5 */ /* 0x002fe4000f8e00ff */
[----:B------:R-:W-:Y:S02]  /*6170*/  UIMAD.WIDE.U32 UR6, UR36, UR15, URZ ;  /* 0x0000000f240672a5 */ /* 0x000fe4000f8e00ff */
[----:B------:R-:W-:Y:S03]  /*6180*/  @!UP0 UISETP.NE.AND UP1, UPT, UR14, 0x1, UPT ;  /* 0x000000010e00888c */ /* 0x000fe6000bf25270 */
[----:B------:R-:W-:Y:S01]  /*6190*/  @!UP0 UMOV UR4, UR9 ;  /* 0x0000000900048c82 */ /* 0x000fe20008000000 */
[----:B--2---:R-:W-:Y:S02]  /*61a0*/  @!UP0 UISETP.NE.AND UP2, UPT, UR5, 0x1, UPT ;  /* 0x000000010500888c */ /* 0x004fe4000bf45270 */
[----:B------:R-:W-:Y:S01]  /*61b0*/  @!UP0 USHF.R.U32.HI UR4, URZ, UR13, UR4 ;  /* 0x0000000dff048299 */ /* 0x000fe20008011604 */
[----:B------:R-:W-:Y:S02]  /*61c0*/  @!UP0 UMOV UR6, UR7 ;  /* 0x0000000700068c82 */ /* 0x000fe40008000000 */
[----:B---3--:R-:W-:Y:S02]  /*61d0*/  @!UP0 USHF.R.U32.HI UR6, URZ, UR10, UR6 ;  /* 0x0000000aff068299 */ /* 0x008fe40008011606 */
[----:B------:R-:W-:Y:S02]  /*61e0*/  @!UP0 USEL UR7, UR37, UR4, !UP2 ;  /* 0x0000000425078287 */ /* 0x000fe4000d000000 */
[----:B------:R-:W-:Y:S04]  /*61f0*/  @!UP0 USEL UR6, UR36, UR6, !UP1 ;  /* 0x0000000624068287 */ /* 0x000fe8000c800000 */
[----:B------:R-:W-:Y:S02]  /*6200*/  @!UP0 UIADD3 UR4, UPT, UPT, -UR7, UR6, URZ ;  /* 0x0000000607048290 */ /* 0x000fe4000fffe1ff */
[----:B------:R-:W-:Y:S02]  /*6210*/  @!UP0 UIADD3 UR6, UPT, UPT, UR7, -UR6, URZ ;  /* 0x8000000607068290 */ /* 0x000fe4000fffe0ff */
[----:B------:R-:W-:Y:S02]  /*6220*/  @!UP0 UIMAD UR37, UR4, UR5, UR37 ;  /* 0x00000005042582a4 */ /* 0x000fe4000f8e0225 */
[----:B------:R-:W-:Y:S02]  /*6230*/  @!UP0 UIMAD UR36, UR6, UR14, UR36 ;  /* 0x0000000e062482a4 */ /* 0x000fe4000f8e0224 */
[----:B------:R-:W-:Y:S09]  /*6240*/  ULOP3.LUT UP0, URZ, UR11, 0x3f0, URZ, 0xc0, !UPT ;  /* 0x000003f00bff7892 */ /* 0x000ff2000f80c0ff */
[----:B------:R-:W-:Y:S05]  /*6250*/  BRA.U !UP0, `(.L_x_92) ;  /* 0x00000001087c7547 */ /* 0x000fea000b800000 */
[----:B------:R-:W1:Y:S01]  /*6260*/  LDCU.64 UR8, c[0x4][0x80] ;  /* 0x01001000ff0877ac */ /* 0x000e620008000a00 */
[----:B------:R-:W-:Y:S01]  /*6270*/  MOV R2, 0x0 ;  /* 0x0000000000027802 */ /* 0x000fe20000000f00 */
[----:B------:R-:W-:Y:S02]  /*6280*/  HFMA2 R12, -RZ, RZ, 0, 5.9604644775390625e-08 ;  /* 0x00000001ff0c7431 */ /* 0x000fe400000001ff */
[----:B------:R-:W-:Y:S01]  /*6290*/  IMAD.MOV.U32 R8, RZ, RZ, 0x70 ;  /* 0x00000070ff087424 */ /* 0x000fe200078e00ff */
[----:B------:R2:W3:Y:S01]  /*62a0*/  LDC.64 R14, c[0x4][R2] ;  /* 0x01000000020e7b82 */ /* 0x0004e20000000a00 */
[----:B------:R-:W4:Y:S01]  /*62b0*/  LDCU.64 UR6, c[0x4][0x88] ;  /* 0x01001100ff0677ac */ /* 0x000f220008000a00 */
[----:B------:R-:W-:Y:S01]  /*62c0*/  IMAD.MOV.U32 R13, RZ, RZ, RZ ;  /* 0x000000ffff0d7224 */ /* 0x000fe200078e00ff */
[----:B------:R-:W2:Y:S01]  /*62d0*/  LDCU.64 UR4, c[0x4][0x8] ;  /* 0x01000100ff0477ac */ /* 0x000ea20008000a00 */
[----:B-1----:R-:W-:Y:S01]  /*62e0*/  MOV R5, UR9 ;  /* 0x0000000900057c02 */ /* 0x002fe20008000f00 */
[----:B------:R-:W-:Y:S01]  /*62f0*/  IMAD.U32 R4, RZ, RZ, UR8 ;  /* 0x00000008ff047e24 */ /* 0x000fe2000f8e00ff */
[----:B----4-:R-:W-:Y:S01]  /*6300*/  MOV R7, UR7 ;  /* 0x0000000700077c02 */ /* 0x010fe20008000f00 */
[----:B------:R-:W-:Y:S01]  /*6310*/  IMAD.U32 R6, RZ, RZ, UR6 ;  /* 0x00000006ff067e24 */ /* 0x000fe2000f8e00ff */
[----:B--2---:R-:W-:Y:S01]  /*6320*/  MOV R11, UR5 ;  /* 0x00000005000b7c02 */ /* 0x004fe20008000f00 */
[----:B------:R-:W-:Y:S02]  /*6330*/  IMAD.U32 R10, RZ, RZ, UR4 ;  /* 0x00000004ff0a7e24 */ /* 0x000fe4000f8e00ff */
[----:B------:R-:W-:Y:S07]  /*6340*/  LEPC R20, `(.L_x_93) ;  /* 0x000000001014794e */ /* 0x000fee0000000000 */
[----:B---3-5:R-:W-:Y:S05]  /*6350*/  CALL.ABS.NOINC R14 ;  /* 0x000000000e007343 */ /* 0x028fea0003c00000 */
.L_x_93:
[----:B------:R-:W1:Y:S01]  /*6360*/  LDCU.64 UR8, c[0x4][0x80] ;  /* 0x01001000ff0877ac */ /* 0x000e620008000a00 */
[----:B------:R-:W2:Y:S01]  /*6370*/  LDC.64 R2, c[0x4][R2] ;  /* 0x0100000002027b82 */ /* 0x000ea20000000a00 */
[----:B------:R-:W-:Y:S02]  /*6380*/  HFMA2 R12, -RZ, RZ, 0, 5.9604644775390625e-08 ;  /* 0x00000001ff0c7431 */ /* 0x000fe400000001ff */
[----:B------:R-:W-:Y:S02]  /*6390*/  IMAD.MOV.U32 R8, RZ, RZ, 0x70 ;  /* 0x00000070ff087424 */ /* 0x000fe400078e00ff */
[----:B------:R-:W-:Y:S01]  /*63a0*/  IMAD.MOV.U32 R13, RZ, RZ, RZ ;  /* 0x000000ffff0d7224 */ /* 0x000fe200078e00ff */
[----:B------:R-:W3:Y:S01]  /*63b0*/  LDCU.64 UR6, c[0x4][0x88] ;  /* 0x01001100ff0677ac */ /* 0x000ee20008000a00 */
[----:B------:R-:W4:Y:S01]  /*63c0*/  LDCU.64 UR4, c[0x4][0x8] ;  /* 0x01000100ff0477ac */ /* 0x000f220008000a00 */
[----:B-1----:R-:W-:Y:S02]  /*63d0*/  MOV R4, UR8 ;  /* 0x0000000800047c02 */ /* 0x002fe40008000f00 */
[----:B------:R-:W-:Y:S02]  /*63e0*/  MOV R5, UR9 ;  /* 0x0000000900057c02 */ /* 0x000fe40008000f00 */
[----:B---3--:R-:W-:Y:S01]  /*63f0*/  MOV R7, UR7 ;  /* 0x0000000700077c02 */ /* 0x008fe20008000f00 */
[----:B------:R-:W-:Y:S01]  /*6400*/  IMAD.U32 R6, RZ, RZ, UR6 ;  /* 0x00000006ff067e24 */ /* 0x000fe2000f8e00ff */
[----:B----4-:R-:W-:Y:S01]  /*6410*/  MOV R11, UR5 ;  /* 0x00000005000b7c02 */ /* 0x010fe20008000f00 */
[----:B------:R-:W-:Y:S02]  /*6420*/  IMAD.U32 R10, RZ, RZ, UR4 ;  /* 0x00000004ff0a7e24 */ /* 0x000fe4000f8e00ff */
[----:B------:R-:W-:Y:S07]  /*6430*/  LEPC R20, `(.L_x_92) ;  /* 0x000000001014794e */ /* 0x000fee0000000000 */
[----:B--2---:R-:W-:Y:S05]  /*6440*/  CALL.ABS.NOINC R2 ;  /* 0x0000000002007343 */ /* 0x004fea0003c00000 */
.L_x_92:
[----:B------:R-:W-:Y:S02]  /*6450*/  R2UR UR6, R56 ;  /* 0x00000000380672ca */ /* 0x000fe400000e0000 */
[----:B------:R-:W-:Y:S02]  /*6460*/  R2UR UR5, R65 ;  /* 0x00000000410572ca */ /* 0x000fe400000e0000 */
[----:B------:R-:W-:Y:S02]  /*6470*/  R2UR UR4, R64 ;  /* 0x00000000400472ca */ /* 0x000fe400000e0000 */
[----:B------:R-:W-:Y:S02]  /*6480*/  ISETP.NE.U32.AND P4, PT, R50, RZ, PT ;  /* 0x000000ff3200720c */ /* 0x000fe40003f85070 */
[----:B------:R-:W-:Y:S02]  /*6490*/  ISETP.NE.U32.AND P2, PT, RZ, UR62, PT ;  /* 0x0000003eff007c0c */ /* 0x000fe4000bf45070 */
[----:B------:R-:W-:Y:S02]  /*64a0*/  ISETP.NE.AND.EX P4, PT, R51, RZ, PT, P4 ;  /* 0x000000ff3300720c */ /* 0x000fe40003f85340 */
[----:B------:R-:W-:Y:S01]  /*64b0*/  ISETP.NE.AND.EX P2, PT, RZ, UR63, PT, P2 ;  /* 0x0000003fff007c0c */ /* 0x000fe2000bf45320 */
[----:B------:R-:W-:Y:S02]  /*64c0*/  UISETP.NE.AND UP2, UPT, UR6, URZ, UPT ;  /* 0x000000ff0600728c */ /* 0x000fe4000bf45270 */
[----:B------:R-:W-:Y:S04]  /*64d0*/  UISETP.NE.U32.AND UP0, UPT, UR5, URZ, UPT ;  /* 0x000000ff0500728c */ /* 0x000fe8000bf05070 */
[----:B------:R-:W-:Y:S01]  /*64e0*/  UISETP.NE.AND.EX UP1, UPT, UR4, URZ, UPT, UP0 ;  /* 0x000000ff0400728c */ /* 0x000fe2000bf25300 */
[----:B------:R-:W-:Y:S01]  /*64f0*/  PLOP3.LUT P1, PT, PT, PT, UP2, 0x80, 0x8 ;  /* 0x000000000008781c */ /* 0x000fe20003f2f028 */
[----:B------:R-:W-:Y:S03]  /*6500*/  UPLOP3.LUT UP0, UPT, UPT, UPT, UPT, 0x40, 0x4 ;  /* 0x000000000004789c */ /* 0x000fe60003f0e870 */
[----:B------:R-:W-:Y:S06]  /*6510*/  @UP2 UPLOP3.LUT UP0, UPT, UPT, UPT, UP1, 0x80, 0x8 ;  /* 0x000000000008289c */ /* 0x000fec0003f0f010 */
[----:B------:R-:W-:Y:S01]  /*6520*/  PLOP3.LUT P0, PT, PT, PT, UP0, 0x80, 0x8 ;  /* 0x000000000008781c */ /* 0x000fe20003f0f008 */
[----:B------:R-:W-:Y:S01]  /*6530*/  @!UPT UIADD3 URZ, UPT, UPT, URZ, URZ, URZ ;  /* 0x000000fffffff290 */ /* 0x000fe2000fffe0ff */
[----:B------:R-:W-:Y:S11]  /*6540*/  BRA.U !UP1, `(.L_x_94) ;  /* 0x0000000109407547 */ /* 0x000ff6000b800000 */
[----:B------:R-:W-:Y:S01]  /*6550*/  UISETP.NE.U32.AND UP0, UPT, UR62, URZ, UPT ;  /* 0x000000ff3e00728c */ /* 0x000fe2000bf05070 */
[----:B------:R-:W-:Y:S01]  /*6560*/  R2UR UR6, R65 ;  /* 0x00000000410672ca */ /* 0x000fe200000e0000 */
[----:B------:R-:W1:Y:S01]  /*6570*/  LDCU.64 UR8, c[0x0][0x358] ;  /* 0x00006b00ff0877ac */ /* 0x000e620008000a00 */
[----:B------:R-:W-:Y:S02]  /*6580*/  HFMA2 R52, -RZ, RZ, 0, 5.9604644775390625e-08 ;  /* 0x00000001ff347431 */ /* 0x000fe400000001ff */
[----:B------:R-:W-:Y:S01]  /*6590*/  IMAD.MOV.U32 R0, RZ, RZ, 0x1 ;  /* 0x00000001ff007424 */ /* 0x000fe200078e00ff */
[----:B------:R-:W-:Y:S06]  /*65a0*/  UISETP.NE.AND.EX UP0, UPT, UR63, URZ, UPT, UP0 ;  /* 0x000000ff3f00728c */ /* 0x000fec000bf05300 */
[----:B------:R-:W-:Y:S05]  /*65b0*/  PLOP3.LUT P3, PT, PT, PT, UP0, 0x80, 0x8 ;  /* 0x000000000008781c */ /* 0x000fea0003f6f008 */
[----:B------:R-:W2:Y:S01]  /*65c0*/  @UP0 LDCU.64 UR4, c[0x0][0x888] ;  /* 0x00011100ff0407ac */ /* 0x000ea20008000a00 */
[----:B------:R-:W-:Y:S07]  /*65d0*/  @UP0 UIMAD UR6, UR60, UR6, URZ ;  /* 0x000000063c0602a4 */ /* 0x000fee000f8e02ff */
[----:B------:R-:W-:Y:S01]  /*65e0*/  @!P3 PRMT R52, R0, 0x7610, R52 ;  /* 0x000076100034b816 */ /* 0x000fe20000000034 */
[----:B--2---:R-:W-:Y:S06]  /*65f0*/  @UP0 UIMAD.WIDE UR4, UR6, 0x4, UR4 ;  /* 0x00000004060408a5 */ /* 0x004fec000f8e0204 */
[----:B------:R-:W-:Y:S02]  /*6600*/  IMAD.U32 R2, RZ, RZ, UR4 ;  /* 0x00000004ff027e24 */ /* 0x000fe4000f8e00ff */
[----:B------:R-:W-:Y:S03]  /*6610*/  IMAD.U32 R3, RZ, RZ, UR5 ;  /* 0x00000005ff037e24 */ /* 0x000fe6000f8e00ff */
[----:B------:R-:W2:Y:S02]  /*6620*/  @!UP0 LDCU UR4, c[0x0][0x880] ;  /* 0x00011000ff0487ac */ /* 0x000ea40008000800 */
[----:B-1---5:R1:W5:Y:S02]  /*6630*/  @P3 LDG.E R26, desc[UR8][R2.64] ;  /* 0x00000008021a3981 */ /* 0x022364000c1e1900 */
[----:B-12---:R-:W-:Y:S02]  /*6640*/  @!P3 MOV R26, UR4 ;  /* 0x00000004001abc02 */ /* 0x006fe40008000f00 */
.L_x_94:
[----:B------:R-:W-:Y:S05]  /*6650*/  @!P4 BRA `(.L_x_95) ;  /* 0x000000000024c947 */ /* 0x000fea0003800000 */
[----:B------:R-:W-:Y:S01]  /*6660*/  ISETP.NE.U32.AND P3, PT, R48, RZ, PT ;  /* 0x000000ff3000720c */ /* 0x000fe20003f65070 */
[----:B------:R-:W1:Y:S03]  /*6670*/  LDCU.64 UR4, c[0x0][0x358] ;  /* 0x00006b00ff0477ac */ /* 0x000e660008000a00 */
[----:B------:R-:W-:Y:S11]  /*6680*/  ISETP.NE.AND.EX P3, PT, R49, RZ, PT, P3 ;  /* 0x000000ff3100720c */ /* 0x000ff60003f65330 */
[----:B------:R-:W-:Y:S02]  /*6690*/  @!UPT UIADD3 URZ, UPT, UPT, URZ, URZ, URZ ;  /* 0x000000fffffff290 */ /* 0x000fe4000fffe0ff */
[----:B------:R-:W2:Y:S01]  /*66a0*/  @P3 LDC.64 R2, c[0x0][0x8a8] ;  /* 0x00022a00ff023b82 */ /* 0x000ea20000000a00 */
[----:B------:R-:W-:Y:S04]  /*66b0*/  @P3 IMAD R0, R50, UR60, RZ ;  /* 0x0000003c32003c24 */ /* 0x000fe8000f8e02ff */
[----:B--2---:R-:W-:Y:S05]  /*66c0*/  @P3 IMAD.WIDE R2, R0, 0x4, R2 ;  /* 0x0000000400023825 */ /* 0x004fea00078e0202 */
[----:B-1---5:R1:W5:Y:S02]  /*66d0*/  @P3 LDG.E R24, desc[UR4][R2.64] ;  /* 0x0000000402183981 */ /* 0x022364000c1e1900 */
[----:B-1----:R-:W2:Y:S02]  /*66e0*/  @!P3 LDC R24, c[0x0][0x8a0] ;  /* 0x00022800ff18bb82 */ /* 0x002ea40000000800 */
.L_x_95:
[----:B-----5:R-:W-:Y:S01]  /*66f0*/  FSETP.NEU.AND P3, PT, R26, RZ, PT ;  /* 0x000000ff1a00720b */ /* 0x020fe20003f6d000 */
[----:B------:R-:W-:Y:S01]  /*6700*/  IMAD.U32 R2, RZ, RZ, UR45 ;  /* 0x0000002dff027e24 */ /* 0x000fe2000f8e00ff */
[----:B------:R-:W-:Y:S01]  /*6710*/  SEL R5, RZ, 0xffffffff, P2 ;  /* 0xffffffffff057807 */ /* 0x000fe20001000000 */
[----:B------:R-:W-:Y:S01]  /*6720*/  ULOP3.LUT UR4, UR53, 0x1, URZ, 0x3c, !UPT ;  /* 0x0000000135047892 */ /* 0x000fe2000f8e3cff */
[----:B------:R-:W-:Y:S01]  /*6730*/  @P1 LOP3.LUT P2, RZ, R52, 0xff, RZ, 0xc0, !PT ;  /* 0x000000ff34ff1812 */ /* 0x000fe2000784c0ff */
[----:B------:R-:W-:Y:S01]  /*6740*/  BSSY B1, `(.L_x_96) ;  /* 0x000004b000017945 */ /* 0x000fe20003800000 */
[----:B------:R-:W-:Y:S01]  /*6750*/  @P1 SEL R0, RZ, 0xffffffff, P3 ;  /* 0xffffffffff001807 */ /* 0x000fe20001800000 */
[----:B------:R-:W-:Y:S01]  /*6760*/  IMAD.MOV.U32 R75, RZ, RZ, 0x1 ;  /* 0x00000001ff4b7424 */ /* 0x000fe200078e00ff */
[----:B------:R-:W-:Y:S01]  /*6770*/  LEA R2, R2, UR43, 0x3 ;  /* 0x0000002b02027c11 */ /* 0x000fe2000f8e18ff */
[----:B------:R-:W-:Y:S01]  /*6780*/  IMAD.U32 R73, RZ, RZ, UR4 ;  /* 0x00000004ff497e24 */ /* 0x000fe2000f8e00ff */
[----:B------:R-:W-:Y:S01]  /*6790*/  @P0 SEL R0, R5, R0, !P2 ;  /* 0x0000000005000207 */ /* 0x000fe20005000000 */
[----:B------:R-:W-:Y:S01]  /*67a0*/  IMAD.U32 R74, RZ, RZ, UR45 ;  /* 0x0000002dff4a7e24 */ /* 0x000fe2000f8e00ff */
[----:B------:R-:W-:Y:S02]  /*67b0*/  LEA R72, R22, UR43, 0x3 ;  /* 0x0000002b16487c11 */ /* 0x000fe4000f8e18ff */
[----:B------:R-:W-:Y:S02]  /*67c0*/  CS2R R46, SRZ ;  /* 0x00000000002e7805 */ /* 0x000fe4000001ff00 */
[----:B------:R-:W-:Y:S02]  /*67d0*/  @P1 LOP3.LUT R0, R0, 0x1, RZ, 0xc0, !PT ;  /* 0x0000000100001812 */ /* 0x000fe400078ec0ff */
[----:B------:R-:W-:Y:S02]  /*67e0*/  CS2R R44, SRZ ;  /* 0x00000000002c7805 */ /* 0x000fe4000001ff00 */
[----:B------:R-:W-:Y:S02]  /*67f0*/  SHF.L.U32 R3, R60, 0x1f, RZ ;  /* 0x0000001f3c037819 */ /* 0x000fe400000006ff */
[----:B------:R-:W-:Y:S02]  /*6800*/  CS2R R42, SRZ ;  /* 0x00000000002a7805 */ /* 0x000fe4000001ff00 */
[----:B------:R-:W-:Y:S02]  /*6810*/  ISETP.NE.U32.OR P5, PT, R0, 0x1, !P1 ;  /* 0x000000010000780c */ /* 0x000fe40004fa5470 */
[----:B------:R-:W-:Y:S02]  /*6820*/  CS2R R40, SRZ ;  /* 0x0000000000287805 */ /* 0x000fe4000001ff00 */
[----:B------:R-:W-:Y:S02]  /*6830*/  PLOP3.LUT P2, PT, PT, PT, UP1, 0x80, 0x8 ;  /* 0x000000000008781c */ /* 0x000fe40003f4f018 */
[----:B------:R-:W-:Y:S02]  /*6840*/  CS2R R38, SRZ ;  /* 0x0000000000267805 */ /* 0x000fe4000001ff00 */
[----:B------:R-:W-:Y:S02]  /*6850*/  LEA.HI R25, R22, R22, RZ, 0x1 ;  /* 0x0000001616197211 */ /* 0x000fe400078f08ff */
[----:B------:R-:W-:Y:S02]  /*6860*/  CS2R R36, SRZ ;  /* 0x0000000000247805 */ /* 0x000fe4000001ff00 */
[----:B------:R-:W-:Y:S02]  /*6870*/  LOP3.LUT P4, R57, R52, 0xff, RZ, 0xc0, !PT ;  /* 0x000000ff34397812 */ /* 0x000fe4000788c0ff */
[----:B------:R-:W-:Y:S02]  /*6880*/  CS2R R34, SRZ ;  /* 0x0000000000227805 */ /* 0x000fe4000001ff00 */
[----:B------:R-:W-:Y:S02]  /*6890*/  SEL R4, RZ, 0xffffffff, P3 ;  /* 0xffffffffff047807 */ /* 0x000fe40001800000 */
[----:B------:R-:W-:Y:S02]  /*68a0*/  CS2R R32, SRZ ;  /* 0x0000000000207805 */ /* 0x000fe4000001ff00 */
[----:B------:R-:W-:Y:S02]  /*68b0*/  P2R R69, PR, RZ, 0x20 ;  /* 0x00000020ff457803 */ /* 0x000fe40000000000 */
[----:B------:R-:W-:Y:S02]  /*68c0*/  @P5 SHF.L.U32 R0, R73, 0x1f, RZ ;  /* 0x0000001f49005819 */ /* 0x000fe400000006ff */
[----:B------:R-:W-:Y:S02]  /*68d0*/  @P2 SEL R4, R5, R4, !P4 ;  /* 0x0000000405042207 */ /* 0x000fe40006000000 */
[----:B------:R1:W3:Y:S02]  /*68e0*/  @P5 SYNCS.PHASECHK.TRANS64.TRYWAIT P1, [R2+URZ+0x30], R0 ;  /* 0x00003000020055a7 */ /* 0x0002e400080211ff */
[----:B------:R-:W-:Y:S04]  /*68f0*/  LOP3.LUT R4, R4, 0x1, RZ, 0xc0, !PT ;  /* 0x0000000104047812 */ /* 0x000fe800078ec0ff */
[----:B------:R-:W-:Y:S04]  /*6900*/  ISETP.NE.U32.AND P2, PT, R4, 0x1, PT ;  /* 0x000000010400780c */ /* 0x000fe80003f45070 */
[----:B------:R-:W-:Y:S01]  /*6910*/  P2R R76, PR, RZ, 0x4 ;  /* 0x00000004ff4c7803 */ /* 0x000fe20000000000 */
[----:B------:R4:W2:Y:S01]  /*6920*/  SYNCS.PHASECHK.TRANS64.TRYWAIT P0, [R72+URZ+0x90], R3 ;  /* 0x00009003480075a7 */ /* 0x0008a200080011ff */
[C---:B-1----:R-:W-:Y:S01]  /*6930*/  IMAD.SHL.U32 R0, R25.reuse, 0x20, RZ ;  /* 0x0000002019007824 */ /* 0x042fe200078e00ff */
[----:B------:R-:W-:Y:S04]  /*6940*/  LOP3.LUT R25, R25, 0xffe, RZ, 0xc0, !PT ;  /* 0x00000ffe19197812 */ /* 0x000fe800078ec0ff */
[----:B------:R-:W-:Y:S01]  /*6950*/  LOP3.LUT R0, R0, 0xffffffc0, RZ, 0xc0, !PT ;  /* 0xffffffc000007812 */ /* 0x000fe200078ec0ff */
[----:B------:R-:W-:Y:S04]  /*6960*/  IMAD.IADD R25, R22, 0x1, -R25 ;  /* 0x0000000116197824 */ /* 0x000fe800078e0a19 */
[----:B------:R-:W-:Y:S04]  /*6970*/  IMAD.IADD R0, R23, 0x1, R0 ;  /* 0x0000000117007824 */ /* 0x000fe800078e0200 */
[----:B------:R-:W-:Y:S01]  /*6980*/  IMAD R25, R25, 0x100000, R0 ;  /* 0x0010000019197824 */ /* 0x000fe200078e0200 */
[----:B---3--:R-:W-:Y:S01]  /*6990*/  @P5 SEL R75, RZ, 0x1, !P1 ;  /* 0x00000001ff4b5807 */ /* 0x008fe20004800000 */
[----:B----4-:R-:W-:Y:S06]  /*69a0*/  @!P5 BRA `(.L_x_97) ;  /* 0x000000000090d947 */ /* 0x010fec0003800000 */
[----:B------:R-:W-:Y:S01]  /*69b0*/  HFMA2 R39, -RZ, RZ, 0, 0 ;  /* 0x00000000ff277431 */ /* 0x000fe200000001ff */
[----:B------:R-:W-:Y:S01]  /*69c0*/  ISETP.NE.AND P1, PT, R75, RZ, PT ;  /* 0x000000ff4b00720c */ /* 0x000fe20003f25270 */
[----:B------:R-:W-:Y:S01]  /*69d0*/  IMAD.U32 R5, RZ, RZ, UR45 ;  /* 0x0000002dff057e24 */ /* 0x000fe2000f8e00ff */
[----:B------:R-:W-:Y:S11]  /*69e0*/  BSSY B0, `(.L_x_98) ;  /* 0x0000005000007945 */ /* 0x000ff60003800000 */
[----:B------:R-:W-:Y:S05]  /*69f0*/  @P1 BRA `(.L_x_99) ;  /* 0x00000000000c1947 */ /* 0x000fea0003800000 */
[----:B------:R-:W-:Y:S04]  /*6a00*/  SHF.L.U32 R0, R73, 0x1f, RZ ;  /* 0x0000001f49007819 */ /* 0x000fe800000006ff */
[----:B------:R-:W1:Y:S02]  /*6a10*/  SYNCS.PHASECHK.TRANS64.TRYWAIT P1, [R2+URZ+0x30], R0 ;  /* 0x00003000020075a7 */ /* 0x000e6400080211ff */
[----:B-1----:R-:W-:Y:S05]  /*6a20*/  @!P1 BRA `(.L_x_100) ;  /* 0x0000001c00449947 */ /* 0x002fea0003800000 */
.L_x_99:
[----:B------:R-:W-:Y:S05]  /*6a30*/  BSYNC B0 ;  /* 0x0000000000007941 */ /* 0x000fea0003800000 */
.L_x_98:
[----:B------:R-:W-:Y:S01]  /*6a40*/  ISETP.NE.AND P1, PT, R76, RZ, PT ;  /* 0x000000ff4c00720c */ /* 0x000fe20003f25270 */
[----:B------:R-:W-:Y:S01]  /*6a50*/  IMAD.MOV.U32 R38, RZ, RZ, RZ ;  /* 0x000000ffff267224 */ /* 0x000fe200078e00ff */
[----:B------:R-:W-:Y:S02]  /*6a60*/  CS2R R36, SRZ ;  /* 0x0000000000247805 */ /* 0x000fe4000001ff00 */
[----:B------:R-:W-:Y:S02]  /*6a70*/  CS2R R34, SRZ ;  /* 0x0000000000227805 */ /* 0x000fe4000001ff00 */
[----:B------:R-:W-:Y:S02]  /*6a80*/  CS2R R32, SRZ ;  /* 0x0000000000207805 */ /* 0x000fe4000001ff00 */
[----:B------:R-:W-:Y:S02]  /*6a90*/  CS2R R42, SRZ ;  /* 0x00000000002a7805 */ /* 0x000fe4000001ff00 */
[----:B------:R-:W-:Y:S02]  /*6aa0*/  CS2R R40, SRZ ;  /* 0x0000000000287805 */ /* 0x000fe4000001ff00 */
[----:B------:R-:W-:Y:S02]  /*6ab0*/  CS2R R46, SRZ ;  /* 0x00000000002e7805 */ /* 0x000fe4000001ff00 */
[----:B------:R-:W-:Y:S01]  /*6ac0*/  CS2R R44, SRZ ;  /* 0x00000000002c7805 */ /* 0x000fe2000001ff00 */
[----:B------:R-:W-:Y:S01]  /*6ad0*/  @P1 IMAD R5, R5, 0x800, R27 ;  /* 0x0000080005051824 */ /* 0x000fe200078e021b */
[----:B------:R-:W-:Y:S05]  /*6ae0*/  @P1 WARPSYNC.ALL ;  /* 0x0000000000001948 */ /* 0x000fea0003800000 */
[----:B------:R-:W-:Y:S01]  /*6af0*/  @P1 LEA R5, R5, UR43, 0x2 ;  /* 0x0000002b05051c11 */ /* 0x000fe2000f8e10ff */
[----:B------:R-:W-:Y:S04]  /*6b00*/  UIADD3 UR4, UPT, UPT, UR45, 0x1, URZ ;  /* 0x000000012d047890 */ /* 0x000fe8000fffe0ff */
[----:B------:R3:W4:Y:S01]  /*6b10*/  @P1 LDSM.16.M88.4 R32, [R5+0x400] ;  /* 0x000400000520183b */ /* 0x0007220000000200 */
[----:B------:R-:W-:Y:S01]  /*6b20*/  @P1 VIADD R4, R5, 0x400 ;  /* 0x0000040005041836 */ /* 0x000fe20000000000 */
[----:B------:R-:W-:Y:S01]  /*6b30*/  UISETP.NE.AND UP0, UPT, UR4, 0x3, UPT ;  /* 0x000000030400788c */ /* 0x000fe2000bf05270 */
[C-C-:B-1----:R-:W-:Y:S02]  /*6b40*/  @P1 IMAD R2, R62.reuse, 0x4, R5.reuse ;  /* 0x000000043e021824 */ /* 0x142fe400078e0205 */
[C---:B------:R-:W-:Y:S01]  /*6b50*/  @P1 IMAD R4, R61.reuse, 0x4, R4 ;  /* 0x000000043d041824 */ /* 0x040fe200078e0204 */
[----:B------:R-:W-:Y:S01]  /*6b60*/  USEL UR5, URZ, 0x1, UP0 ;  /* 0x00000001ff057887 */ /* 0x000fe20008000000 */
[----:B------:R-:W-:Y:S01]  /*6b70*/  @P1 IMAD R0, R61, 0x4, R5 ;  /* 0x000000043d001824 */ /* 0x000fe200078e0205 */
[----:B------:R3:W1:Y:S01]  /*6b80*/  @P1 LDSM.16.M88.4 R36, [R2+0x400] ;  /* 0x000400000224183b */ /* 0x0006620000000200 */
[----:B------:R-:W-:Y:S01]  /*6b90*/  @P1 IMAD R4, R62, 0x4, R4 ;  /* 0x000000043e041824 */ /* 0x000fe200078e0204 */
[----:B------:R-:W-:Y:S02]  /*6ba0*/  USEL UR4, UR4, URZ, UP0 ;  /* 0x000000ff04047287 */ /* 0x000fe40008000000 */
[----:B------:R3:W1:Y:S01]  /*6bb0*/  @P1 LDSM.16.M88.4 R40, [R0+0x400] ;  /* 0x000400000028183b */ /* 0x0006620000000200 */
[----:B------:R-:W-:Y:S03]  /*6bc0*/  LOP3.LUT R73, R73, UR5, RZ, 0x3c, !PT ;  /* 0x0000000549497c12 */ /* 0x000fe6000f8e3cff */
[----:B------:R3:W1:Y:S01]  /*6bd0*/  @P1 LDSM.16.M88.4 R44, [R4] ;  /* 0x00000000042c183b */ /* 0x0006620000000200 */
[----:B------:R-:W-:Y:S03]  /*6be0*/  IMAD.U32 R74, RZ, RZ, UR4 ;  /* 0x00000004ff4a7e24 */ /* 0x000fe6000f8e00ff */
.L_x_97:
[----:B------:R-:W-:Y:S05]  /*6bf0*/  BSYNC B1 ;  /* 0x0000000000017941 */ /* 0x000fea0003800000 */
.L_x_96:
[----:B---3--:R-:W-:Y:S04]  /*6c00*/  SHF.R.U32.HI R0, RZ, 0x15, R25 ;  /* 0x00000015ff007819 */ /* 0x008fe80000011619 */
[----:B------:R-:W-:Y:S01]  /*6c10*/  LOP3.LUT P1, RZ, R0, 0x3, R53, 0x48, !PT ;  /* 0x0000000300ff7812 */ /* 0x000fe20007824835 */
[----:B------:R-:W-:Y:S01]  /*6c20*/  @!UPT UIADD3 URZ, UPT, UPT, URZ, URZ, URZ ;  /* 0x000000fffffff290 */ /* 0x000fe2000fffe0ff */
[----:B--2---:R-:W-:Y:S11]  /*6c30*/  @P0 BRA `(.L_x_101) ;  /* 0x0000000000080947 */ /* 0x004ff60003800000 */
[----:B------:R-:W2:Y:S02]  /*6c40*/  SYNCS.PHASECHK.TRANS64.TRYWAIT P0, [R72+URZ+0x90], R3 ;  /* 0x00009003480075a7 */ /* 0x000ea400080011ff */
[----:B--2---:R-:W-:Y:S05]  /*6c50*/  @!P0 BRA `(.L_x_102) ;  /* 0x0000001800cc8947 */ /* 0x004fea0003800000 */
.L_x_101:
[----:B------:R-:W-:Y:S05]  /*6c60*/  @!P1 BRA `(.L_x_103) ;  /* 0x0000000000409947 */ /* 0x000fea0003800000 */
[----:B------:R-:W3:Y:S01]  /*6c70*/  LDCU.64 UR8, c[0x4][0x70] ;  /* 0x01000e00ff0877ac */ /* 0x000ee20008000a00 */
[----:B--2---:R-:W-:Y:S01]  /*6c80*/  MOV R3, 0x0 ;  /* 0x0000000000037802 */ /* 0x004fe20000000f00 */
[----:B------:R-:W-:Y:S02]  /*6c90*/  HFMA2 R12, -RZ, RZ, 0, 5.9604644775390625e-08 ;  /* 0x00000001ff0c7431 */ /* 0x000fe400000001ff */
[----:B------:R-:W-:Y:S02]  /*6ca0*/  IMAD.MOV.U32 R8, RZ, RZ, 0x192 ;  /* 0x00000192ff087424 */ /* 0x000fe400078e00ff */
[----:B------:R-:W-:Y:S01]  /*6cb0*/  IMAD.MOV.U32 R13, RZ, RZ, RZ ;  /* 0x000000ffff0d7224 */ /* 0x000fe200078e00ff */
[----:B------:R-:W2:Y:S01]  /*6cc0*/  LDCU.64 UR6, c[0x4][0x78] ;  /* 0x01000f00ff0677ac */ /* 0x000ea20008000a00 */
[----:B------:R-:W1:Y:S01]  /*6cd0*/  LDC.64 R2, c[0x4][R3] ;  /* 0x0100000003027b82 */ /* 0x000e620000000a00 */
[----:B------:R-:W5:Y:S01]  /*6ce0*/  LDCU.64 UR4, c[0x4][0x10] ;  /* 0x01000200ff0477ac */ /* 0x000f620008000a00 */
[----:B---3--:R-:W-:Y:S01]  /*6cf0*/  MOV R5, UR9 ;  /* 0x0000000900057c02 */ /* 0x008fe20008000f00 */
[----:B------:R-:W-:Y:S01]  /*6d00*/  IMAD.U32 R4, RZ, RZ, UR8 ;  /* 0x00000008ff047e24 */ /* 0x000fe2000f8e00ff */
[----:B--2---:R-:W-:Y:S01]  /*6d10*/  MOV R7, UR7 ;  /* 0x0000000700077c02 */ /* 0x004fe20008000f00 */
[----:B------:R-:W-:Y:S01]  /*6d20*/  IMAD.U32 R6, RZ, RZ, UR6 ;  /* 0x00000006ff067e24 */ /* 0x000fe2000f8e00ff */
[----:B-----5:R-:W-:Y:S01]  /*6d30*/  MOV R11, UR5 ;  /* 0x00000005000b7c02 */ /* 0x020fe20008000f00 */
[----:B------:R-:W-:Y:S02]  /*6d40*/  IMAD.U32 R10, RZ, RZ, UR4 ;  /* 0x00000004ff0a7e24 */ /* 0x000fe4000f8e00ff */
[----:B------:R-:W-:Y:S07]  /*6d50*/  LEPC R20, `(.L_x_103) ;  /* 0x000000001014794e */ /* 0x000fee0000000000 */
[----:B-1--4-:R-:W-:Y:S05]  /*6d60*/  CALL.ABS.NOINC R2 ;  /* 0x0000000002007343 */ /* 0x012fea0003c00000 */
.L_x_103:
[----:B------:R-:W-:Y:S05]  /*6d70*/  WARPSYNC.ALL ;  /* 0x0000000000007948 */ /* 0x000fea0003800000 */
[----:B------:R-:W-:Y:S01]  /*6d80*/  R2UR UR4, R25 ;  /* 0x00000000190472ca */ /* 0x000fe200000e0000 */
[----:B------:R-:W-:Y:S01]  /*6d90*/  BSSY.RECONVERGENT B0, `(.L_x_104) ;  /* 0x000003f000007945 */ /* 0x000fe20003800200 */
[----:B------:R-:W-:Y:S02]  /*6da0*/  MOV R20, UR45 ;  /* 0x0000002d00147c02 */ /* 0x000fe40008000f00 */
[----:B------:R-:W-:Y:S02]  /*6db0*/  SHF.L.U32 R70, R62, 0x2, RZ ;  /* 0x000000023e467819 */ /* 0x000fe400000006ff */
[----:B------:R-:W-:Y:S02]  /*6dc0*/  LEA R20, R20, R27, 0xb ;  /* 0x0000001b14147211 */ /* 0x000fe400078e58ff */
[----:B------:R-:W-:Y:S02]  /*6dd0*/  SHF.L.U32 R71, R61, 0x2, RZ ;  /* 0x000000023d477819 */ /* 0x000fe400000006ff */
[----:B------:R-:W-:Y:S02]  /*6de0*/  LEA R20, R20, UR43, 0x2 ;  /* 0x0000002b14147c11 */ /* 0x000fe4000f8e10ff */
[----:B------:R-:W-:Y:S01]  /*6df0*/  ISETP.NE.AND P0, PT, R63, RZ, PT ;  /* 0x000000ff3f00720c */ /* 0x000fe20003f05270 */
[----:B------:R-:W3:Y:S02]  /*6e00*/  LDTM.16dp128bit.x8 R4, tmem[UR4] ;  /* 0x00000004000479ee */ /* 0x000ee40008180000 */
[C---:B---3--:R-:W-:Y:S01]  /*6e10*/  FMUL R0, R24.reuse, R4 ;  /* 0x0000000418007220 */ /* 0x048fe20000400000 */
[C---:B------:R-:W-:Y:S01]  /*6e20*/  FMUL R2, R24.reuse, R5 ;  /* 0x0000000518027220 */ /* 0x040fe20000400000 */
[C---:B--2---:R-:W-:Y:S01]  /*6e30*/  FMUL R3, R24.reuse, R6 ;  /* 0x0000000618037220 */ /* 0x044fe20000400000 */
[----:B------:R-:W-:Y:S01]  /*6e40*/  FMUL R7, R24, R7 ;  /* 0x0000000718077220 */ /* 0x000fe20000400000 */
[----:B----4-:R-:W-:Y:S01]  /*6e50*/  FFMA R28, R26, R32, R0 ;  /* 0x000000201a1c7223 */ /* 0x010fe20000000000 */
[----:B------:R-:W-:Y:S01]  /*6e60*/  FMUL R4, R24, R8 ;  /* 0x0000000818047220 */ /* 0x000fe20000400000 */
[----:B------:R-:W-:Y:S01]  /*6e70*/  FFMA R29, R26, R33, R2 ;  /* 0x000000211a1d7223 */ /* 0x000fe20000000002 */
[----:B------:R-:W-:Y:S01]  /*6e80*/  FMUL R5, R24, R9 ;  /* 0x0000000918057220 */ /* 0x000fe20000400000 */
[----:B------:R-:W-:Y:S01]  /*6e90*/  FFMA R30, R26, R34, R3 ;  /* 0x000000221a1e7223 */ /* 0x000fe20000000003 */
[----:B------:R-:W-:Y:S01]  /*6ea0*/  FMUL R6, R24, R10 ;  /* 0x0000000a18067220 */ /* 0x000fe20000400000 */
[----:B------:R-:W-:Y:S01]  /*6eb0*/  FFMA R31, R26, R35, R7 ;  /* 0x000000231a1f7223 */ /* 0x000fe20000000007 */
[----:B------:R-:W-:Y:S01]  /*6ec0*/  FMUL R11, R24, R11 ;  /* 0x0000000b180b7220 */ /* 0x000fe20000400000 */
[----:B-1----:R-:W-:Y:S01]  /*6ed0*/  FFMA R4, R26, R36, R4 ;  /* 0x000000241a047223 */ /* 0x002fe20000000004 */
[----:B------:R-:W-:Y:S01]  /*6ee0*/  FMUL R8, R24, R12 ;  /* 0x0000000c18087220 */ /* 0x000fe20000400000 */
[----:B------:R-:W-:Y:S01]  /*6ef0*/  FFMA R5, R26, R37, R5 ;  /* 0x000000251a057223 */ /* 0x000fe20000000005 */
[----:B------:R1:W-:Y:S01]  /*6f00*/  STSM.16.M88.4 [R20+0x400], R28 ;  /* 0x0004001c14007844 */ /* 0x0003e20000000200 */
[----:B------:R-:W-:Y:S01]  /*6f10*/  FMUL R9, R24, R13 ;  /* 0x0000000d18097220 */ /* 0x000fe20000400000 */
[----:B------:R-:W-:Y:S01]  /*6f20*/  FFMA R6, R26, R38, R6 ;  /* 0x000000261a067223 */ /* 0x000fe20000000006 */
[C---:B------:R-:W-:Y:S01]  /*6f30*/  FMUL R10, R24.reuse, R14 ;  /* 0x0000000e180a7220 */ /* 0x040fe20000400000 */
[----:B------:R-:W-:Y:S01]  /*6f40*/  FMUL R13, R24, R17 ;  /* 0x00000011180d7220 */ /* 0x000fe20000400000 */
[----:B------:R-:W-:Y:S01]  /*6f50*/  IADD3 R17, PT, PT, R70, 0x400, R20 ;  /* 0x0000040046117810 */ /* 0x000fe20007ffe014 */
[----:B------:R-:W-:Y:S01]  /*6f60*/  FFMA R7, R26, R39, R11 ;  /* 0x000000271a077223 */ /* 0x000fe2000000000b */
[----:B------:R-:W-:Y:S01]  /*6f70*/  FMUL R15, R24, R15 ;  /* 0x0000000f180f7220 */ /* 0x000fe20000400000 */
[----:B------:R-:W-:Y:S01]  /*6f80*/  FFMA R8, R26, R40, R8 ;  /* 0x000000281a087223 */ /* 0x000fe20000000008 */
[----:B------:R-:W-:Y:S01]  /*6f90*/  FMUL R12, R24, R16 ;  /* 0x00000010180c7220 */ /* 0x000fe20000400000 */
[C---:B------:R-:W-:Y:S01]  /*6fa0*/  FFMA R9, R26.reuse, R41, R9 ;  /* 0x000000291a097223 */ /* 0x040fe20000000009 */
[----:B------:R1:W-:Y:S01]  /*6fb0*/  STSM.16.M88.4 [R17], R4 ;  /* 0x0000000411007844 */ /* 0x0003e20000000200 */
[----:B------:R-:W-:Y:S01]  /*6fc0*/  FFMA R10, R26, R42, R10 ;  /* 0x0000002a1a0a7223 */ /* 0x000fe2000000000a */
[----:B------:R-:W-:Y:S01]  /*6fd0*/  FMUL R14, R24, R18 ;  /* 0x00000012180e7220 */ /* 0x000fe20000400000 */
[----:B------:R-:W-:Y:S01]  /*6fe0*/  IADD3 R16, PT, PT, R71, 0x400, R20 ;  /* 0x0000040047107810 */ /* 0x000fe20007ffe014 */
[----:B------:R-:W-:Y:S01]  /*6ff0*/  FFMA R11, R26, R43, R15 ;  /* 0x0000002b1a0b7223 */ /* 0x000fe2000000000f */
[----:B------:R-:W-:Y:S01]  /*7000*/  FMUL R19, R24, R19 ;  /* 0x0000001318137220 */ /* 0x000fe20000400000 */
[C---:B------:R-:W-:Y:S01]  /*7010*/  FFMA R12, R26.reuse, R44, R12 ;  /* 0x0000002c1a0c7223 */ /* 0x040fe2000000000c */
[C---:B------:R-:W-:Y:S01]  /*7020*/  FFMA R13, R26.reuse, R45, R13 ;  /* 0x0000002d1a0d7223 */ /* 0x040fe2000000000d */
[----:B------:R-:W-:Y:S01]  /*7030*/  FFMA R14, R26, R46, R14 ;  /* 0x0000002e1a0e7223 */ /* 0x000fe2000000000e */
[----:B------:R1:W-:Y:S01]  /*7040*/  STSM.16.M88.4 [R16], R8 ;  /* 0x0000000810007844 */ /* 0x0003e20000000200 */
[----:B------:R-:W-:Y:S01]  /*7050*/  IADD3 R0, PT, PT, R70, R16, RZ ;  /* 0x0000001046007210 */ /* 0x000fe20007ffe0ff */
[----:B------:R-:W-:Y:S05]  /*7060*/  FFMA R15, R26, R47, R19 ;  /* 0x0000002f1a0f7223 */ /* 0x000fea0000000013 */
[----:B------:R1:W-:Y:S01]  /*7070*/  STSM.16.M88.4 [R0], R12 ;  /* 0x0000000c00007844 */ /* 0x0003e20000000200 */
[----:B------:R-:W-:Y:S01]  /*7080*/  @!PT LDS RZ, [RZ] ;  /* 0x00000000fffff984 */ /* 0x000fe20000000800 */
[----:B------:R-:W-:Y:S01]  /*7090*/  @!PT LDS RZ, [RZ] ;  /* 0x00000000fffff984 */ /* 0x000fe20000000800 */
[----:B------:R-:W-:Y:S01]  /*70a0*/  @!PT LDS RZ, [RZ] ;  /* 0x00000000fffff984 */ /* 0x000fe20000000800 */
[----:B------:R-:W-:Y:S01]  /*70b0*/  @!PT LDS RZ, [RZ] ;  /* 0x00000000fffff984 */ /* 0x000fe20000000800 */
[----:B------:R2:W-:Y:S06]  /*70c0*/  MEMBAR.ALL.CTA ;  /* 0x0000000000007992 */ /* 0x0005ec0000008000 */
[----:B--2---:R-:W2:Y:S02]  /*70d0*/  FENCE.VIEW.ASYNC.S ;  /* 0x00000000000073c6 */ /* 0x004ea40000000000 */
[----:B--2---:R-:W-:Y:S06]  /*70e0*/  BAR.SYNC.DEFER_BLOCKING 0x1, 0x80 ;  /* 0x0042000000007b1d */ /* 0x004fec0000010000 */
[----:B------:R-:W-:Y:S05]  /*70f0*/  @P0 BRA `(.L_x_105) ;  /* 0x0000000000200947 */ /* 0x000fea0003800000 */
[----:B------:R-:W2:Y:S01]  /*7100*/  LDCU.64 UR6, c[0x0][0x348] ;  /* 0x00006900ff0677ac */ /* 0x000ea20008000a00 */
[----:B------:R-:W-:Y:S01]  /*7110*/  ULEA UR5, UR45, UR43, 0xd ;  /* 0x0000002b2d057291 */ /* 0x000fe2000f8e68ff */
[----:B------:R-:W-:Y:S03]  /*7120*/  UMOV UR51, UR60 ;  /* 0x0000003c00337c82 */ /* 0x000fe60008000000 */
[----:B------:R-:W-:Y:S02]  /*7130*/  UIADD3 UR48, UPT, UPT, UR5, 0x400, URZ ;  /* 0x0000040005307890 */ /* 0x000fe4000fffe0ff */
[----:B--2---:R-:W-:Y:S04]  /*7140*/  UIADD3 UR4, UP0, UPT, UR6, 0x680, URZ ;  /* 0x0000068006047890 */ /* 0x004fe8000ff1e0ff */
[----:B------:R-:W-:Y:S09]  /*7150*/  UIADD3.X UR5, UPT, UPT, URZ, UR7, URZ, UP0, !UPT ;  /* 0x00000007ff057290 */ /* 0x000ff200087fe4ff */
[----:B------:R2:W-:Y:S02]  /*7160*/  UTMASTG.3D [UR48], [UR4] ;  /* 0x00000030040073b5 */ /* 0x0005e40008010000 */
[----:B--2---:R0:W-:Y:S02]  /*7170*/  UTMACMDFLUSH ;  /* 0x00000000000079b7 */ /* 0x0041e40000000000 */
.L_x_105:
[----:B------:R-:W-:Y:S05]  /*7180*/  BSYNC.RECONVERGENT B0 ;  /* 0x0000000000007941 */ /* 0x000fea0003800200 */
.L_x_104:
[----:B------:R-:W-:Y:S01]  /*7190*/  UIADD3 UR46, UPT, UPT, UR45, 0x1, URZ ;  /* 0x000000012d2e7890 */ /* 0x000fe2000fffe0ff */
[----:B------:R-:W-:Y:S03]  /*71a0*/  BSSY.RECONVERGENT B0, `(.L_x_106) ;  /* 0x0000005000007945 */ /* 0x000fe60003800200 */
[----:B------:R-:W-:Y:S04]  /*71b0*/  UISETP.NE.AND UP0, UPT, UR46, 0x3, UPT ;  /* 0x000000032e00788c */ /* 0x000fe8000bf05270 */
[----:B------:R-:W-:Y:S01]  /*71c0*/  USEL UR44, UR46, URZ, UP0 ;  /* 0x000000ff2e2c7287 */ /* 0x000fe20008000000 */
[----:B------:R-:W-:Y:S11]  /*71d0*/  @P0 BRA `(.L_x_107) ;  /* 0x0000000000040947 */ /* 0x000ff60003800000 */
[----:B------:R-:W-:Y:S04]  /*71e0*/  DEPBAR.LE SB0, 0x1 ;  /* 0x000080400000791a */ /* 0x000fe80000000000 */
.L_x_107:
[----:B------:R-:W-:Y:S05]  /*71f0*/  BSYNC.RECONVERGENT B0 ;  /* 0x0000000000007941 */ /* 0x000fea0003800200 */
.L_x_106:
[----:B------:R-:W-:Y:S01]  /*7200*/  BAR.SYNC.DEFER_BLOCKING 0x1, 0x80 ;  /* 0x0042000000007b1d */ /* 0x000fe20000010000 */
[----:B------:R-:W-:Y:S01]  /*7210*/  ISETP.NE.AND P1, PT, R69, RZ, PT ;  /* 0x000000ff4500720c */ /* 0x000fe20003f25270 */
[----:B------:R-:W-:Y:S01]  /*7220*/  UISETP.NE.AND UP0, UPT, UR52, URZ, UPT ;  /* 0x000000ff3400728c */ /* 0x000fe2000bf05270 */
[----:B------:R-:W-:Y:S11]  /*7230*/  LEA R2, R74, UR43, 0x3 ;  /* 0x0000002b4a027c11 */ /* 0x000ff6000f8e18ff */
[----:B------:R-:W-:Y:S01]  /*7240*/  @P1 SHF.L.U32 R3, R73, 0x1f, RZ ;  /* 0x0000001f49031819 */ /* 0x000fe200000006ff */
[----:B------:R-:W-:Y:S06]  /*7250*/  BRA.U !UP0, `(.L_x_108) ;  /* 0x0000000108247547 */ /* 0x000fec000b800000 */
[----:B-1----:R-:W-:Y:S01]  /*7260*/  IMAD.U32 R4, RZ, RZ, UR47 ;  /* 0x0000002fff047e24 */ /* 0x002fe2000f8e00ff */
[----:B------:R-:W-:Y:S01]  /*7270*/  MOV R0, UR55 ;  /* 0x0000003700007c02 */ /* 0x000fe20008000f00 */
[----:B------:R-:W-:Y:S03]  /*7280*/  UIADD3 UR4, UPT, UPT, UR47, 0x1, URZ ;  /* 0x000000012f047890 */ /* 0x000fe6000fffe0ff */
[----:B------:R-:W-:Y:S01]  /*7290*/  @P1 LEA R4, R4, UR43, 0x3 ;  /* 0x0000002b04041c11 */ /* 0x000fe2000f8e18ff */
[----:B------:R-:W-:Y:S04]  /*72a0*/  UISETP.NE.AND UP0, UPT, UR4, 0x3, UPT ;  /* 0x000000030400788c */ /* 0x000fe8000bf05270 */
[----:B------:R-:W-:Y:S01]  /*72b0*/  @P1 VIADD R4, R4, 0x48 ;  /* 0x0000004804041836 */ /* 0x000fe20000000000 */
[----:B------:R-:W-:Y:S04]  /*72c0*/  USEL UR47, UR4, URZ, UP0 ;  /* 0x000000ff042f7287 */ /* 0x000fe80008000000 */
[----:B------:R-:W-:Y:S04]  /*72d0*/  @P1 PRMT R0, R0, 0x654, R4 ;  /* 0x0000065400001816 */ /* 0x000fe80000000004 */
[----:B------:R2:W-:Y:S04]  /*72e0*/  @P1 SYNCS.ARRIVE.TRANS64.RED.A1T0 RZ, [R0+URZ], RZ ;  /* 0x000000ff00ff19a7 */ /* 0x0005e800081004ff */
.L_x_108:
[----:B------:R-:W3:Y:S01]  /*72f0*/  @P1 SYNCS.PHASECHK.TRANS64.TRYWAIT P0, [R2+URZ+0x30], R3 ;  /* 0x00003003020015a7 */ /* 0x000ee200080011ff */
[----:B------:R-:W-:Y:S01]  /*7300*/  BSSY B1, `(.L_x_109) ;  /* 0x0000017000017945 */ /* 0x000fe20003800000 */
[----:B---3--:R-:W-:Y:S03]  /*7310*/  @P1 SEL R75, RZ, 0x1, !P0 ;  /* 0x00000001ff4b1807 */ /* 0x008fe60004000000 */
[----:B------:R-:W-:Y:S05]  /*7320*/  @!P1 BRA `(.L_x_110) ;  /* 0x0000000000509947 */ /* 0x000fea0003800000 */
[----:B------:R-:W-:Y:S01]  /*7330*/  ISETP.NE.AND P1, PT, R76, RZ, PT ;  /* 0x000000ff4c00720c */ /* 0x000fe20003f25270 */
[----:B------:R-:W-:Y:S01]  /*7340*/  BSSY B0, `(.L_x_111) ;  /* 0x000000a000007945 */ /* 0x000fe20003800000 */
[----:B------:R-:W-:Y:S11]  /*7350*/  ISETP.NE.AND P0, PT, R75, RZ, PT ;  /* 0x000000ff4b00720c */ /* 0x000ff60003f05270 */
[----:B-1----:R-:W-:Y:S05]  /*7360*/  @P1 IMAD R4, R74, 0x800, R27 ;  /* 0x000008004a041824 */ /* 0x002fea00078e021b */
[----:B------:R-:W-:Y:S05]  /*7370*/  @P1 LEA R4, R4, UR43, 0x2 ;  /* 0x0000002b04041c11 */ /* 0x000fea000f8e10ff */
[--C-:B--2---:R-:W-:Y:S02]  /*7380*/  @P1 IMAD.IADD R0, R71, 0x1, R4.reuse ;  /* 0x0000000147001824 */ /* 0x104fe400078e0204 */
[----:B------:R-:W-:Y:S01]  /*7390*/  @P1 IMAD.IADD R3, R70, 0x1, R4 ;  /* 0x0000000146031824 */ /* 0x000fe200078e0204 */
[----:B------:R-:W-:Y:S06]  /*73a0*/  @P0 BRA `(.L_x_112) ;  /* 0x00000000000c0947 */ /* 0x000fec0003800000 */
[----:B------:R-:W-:Y:S04]  /*73b0*/  SHF.L.U32 R73, R73, 0x1f, RZ ;  /* 0x0000001f49497819 */ /* 0x000fe800000006ff */
[----:B------:R-:W1:Y:S02]  /*73c0*/  SYNCS.PHASECHK.TRANS64.TRYWAIT P0, [R2+URZ+0x30], R73 ;  /* 0x00003049020075a7 */ /* 0x000e6400080011ff */
[----:B-1----:R-:W-:Y:S05]  /*73d0*/  @!P0 BRA `(.L_x_113) ;  /* 0x0000001400008947 */ /* 0x002fea0003800000 */
.L_x_112:
[----:B------:R-:W-:Y:S05]  /*73e0*/  BSYNC B0 ;  /* 0x0000000000007941 */ /* 0x000fea0003800000 */
.L_x_111:
[----:B------:R-:W-:Y:S11]  /*73f0*/  ISETP.NE.AND P0, PT, R76, RZ, PT ;  /* 0x000000ff4c00720c */ /* 0x000ff60003f05270 */
[----:B------:R-:W-:Y:S02]  /*7400*/  @!UPT UIADD3 URZ, UPT, UPT, URZ, URZ, URZ ;  /* 0x000000fffffff290 */ /* 0x000fe4000fffe0ff */
[----:B-1----:R-:W-:Y:S01]  /*7410*/  @P0 IADD3 R2, PT, PT, R70, R0, RZ ;  /* 0x0000000046020210 */ /* 0x002fe20007ffe0ff */
[----:B------:R-:W-:Y:S05]  /*7420*/  @P0 WARPSYNC.ALL ;  /* 0x0000000000000948 */ /* 0x000fea0003800000 */
[----:B------:R3:W4:Y:S04]  /*7430*/  @P0 LDSM.16.M88.4 R32, [R4+0x400] ;  /* 0x000400000420083b */ /* 0x0007280000000200 */
[----:B------:R3:W1:Y:S04]  /*7440*/  @P0 LDSM.16.M88.4 R36, [R3+0x400] ;  /* 0x000400000324083b */ /* 0x0006680000000200 */
[----:B------:R3:W2:Y:S04]  /*7450*/  @P0 LDSM.16.M88.4 R40, [R0+0x400] ;  /* 0x000400000028083b */ /* 0x0006a80000000200 */
[----:B------:R3:W1:Y:S02]  /*7460*/  @P0 LDSM.16.M88.4 R44, [R2+0x400] ;  /* 0x00040000022c083b */ /* 0x0006640000000200 */
.L_x_110:
[----:B------:R-:W-:Y:S05]  /*7470*/  BSYNC B1 ;  /* 0x0000000000017941 */ /* 0x000fea0003800000 */
.L_x_109:
[----:B-123--:R-:W-:Y:S05]  /*7480*/  VIADD R0, R25, 0x20 ;  /* 0x0000002019007836 */ /* 0x00efea0000000000 */
[----:B------:R-:W-:Y:S04]  /*7490*/  SHF.R.U32.HI R0, RZ, 0x15, R0 ;  /* 0x00000015ff007819 */ /* 0x000fe80000011600 */
[----:B------:R-:W-:Y:S11]  /*74a0*/  LOP3.LUT P0, RZ, R0, 0x3, R53, 0x48, !PT ;  /* 0x0000000300ff7812 */ /* 0x000ff60007804835 */
[----:B------:R-:W-:Y:S02]  /*74b0*/  @!UPT UIADD3 URZ, UPT, UPT, URZ, URZ, URZ ;  /* 0x000000fffffff290 */ /* 0x000fe4000fffe0ff */
[----:B------:R-:W-:Y:S05]  /*74c0*/  @!P0 BRA `(.L_x_114) ;  /* 0x0000000000408947 */ /* 0x000fea0003800000 */
[----:B------:R-:W1:Y:S01]  /*74d0*/  LDCU.64 UR8, c[0x4][0x70] ;  /* 0x01000e00ff0877ac */ /* 0x000e620008000a00 */
[----:B------:R-:W-:Y:S01]  /*74e0*/  MOV R3, 0x0 ;  /* 0x0000000000037802 */ /* 0x000fe20000000f00 */
[----:B------:R-:W-:Y:S02]  /*74f0*/  HFMA2 R12, -RZ, RZ, 0, 5.9604644775390625e-08 ;  /* 0x00000001ff0c7431 */ /* 0x000fe400000001ff */
[----:B------:R-:W-:Y:S02]  /*7500*/  IMAD.MOV.U32 R8, RZ, RZ, 0x192 ;  /* 0x00000192ff087424 */ /* 0x000fe400078e00ff */
[----:B------:R-:W-:Y:S01]  /*7510*/  IMAD.MOV.U32 R13, RZ, RZ, RZ ;  /* 0x000000ffff0d7224 */ /* 0x000fe200078e00ff */
[----:B------:R-:W2:Y:S01]  /*7520*/  LDCU.64 UR6, c[0x4][0x78] ;  /* 0x01000f00ff0677ac */ /* 0x000ea20008000a00 */
[----:B------:R-:W3:Y:S01]  /*7530*/  LDC.64 R2, c[0x4][R3] ;  /* 0x0100000003027b82 */ /* 0x000ee20000000a00 */
[----:B------:R-:W5:Y:S01]  /*7540*/  LDCU.64 UR4, c[0x4][0x10] ;  /* 0x01000200ff0477ac */ /* 0x000f620008000a00 */
[----:B-1----:R-:W-:Y:S01]  /*7550*/  MOV R5, UR9 ;  /* 0x0000000900057c02 */ /* 0x002fe20008000f00 */
[----:B------:R-:W-:Y:S01]  /*7560*/  IMAD.U32 R4, RZ, RZ, UR8 ;  /* 0x00000008ff047e24 */ /* 0x000fe2000f8e00ff */
[----:B--2---:R-:W-:Y:S01]  /*7570*/  MOV R7, UR7 ;  /* 0x0000000700077c02 */ /* 0x004fe20008000f00 */
[----:B------:R-:W-:Y:S01]  /*7580*/  IMAD.U32 R6, RZ, RZ, UR6 ;  /* 0x00000006ff067e24 */ /* 0x000fe2000f8e00ff */
[----:B-----5:R-:W-:Y:S01]  /*7590*/  MOV R11, UR5 ;  /* 0x00000005000b7c02 */ /* 0x020fe20008000f00 */
[----:B------:R-:W-:Y:S02]  /*75a0*/  IMAD.U32 R10, RZ, RZ, UR4 ;  /* 0x00000004ff0a7e24 */ /* 0x000fe4000f8e00ff */
[----:B------:R-:W-:Y:S07]  /*75b0*/  LEPC R20, `(.L_x_114) ;  /* 0x000000001014794e */ /* 0x000fee0000000000 */
[----:B---34-:R-:W-:Y:S05]  /*75c0*/  CALL.ABS.NOINC R2 ;  /* 0x0000000002007343 */ /* 0x018fea0003c00000 */
.L_x_114:
[----:B------:R-:W-:Y:S01]  /*75d0*/  ISETP.NE.AND P0, PT, R63, RZ, PT ;  /* 0x000000ff3f00720c */ /* 0x000fe20003f05270 */
[----:B------:R-:W-:Y:S05]  /*75e0*/  WARPSYNC.ALL ;  /* 0x0000000000007948 */ /* 0x000fea0003800000 */
[----:B------:R-:W-:Y:S01]  /*75f0*/  R2UR UR4, R25 ;  /* 0x00000000190472ca */ /* 0x000fe200000e0000 */
[----:B------:R-:W-:Y:S11]  /*7600*/  BSSY.RECONVERGENT B0, `(.L_x_115) ;  /* 0x0000045000007945 */ /* 0x000ff60003800200 */
[----:B------:R-:W-:Y:S01]  /*7610*/  @!UPT UIADD3 URZ, UPT, UPT, URZ, URZ, URZ ;  /* 0x000000fffffff290 */ /* 0x000fe2000fffe0ff */
[----:B------:R-:W1:Y:S01]  /*7620*/  LDTM.16dp128bit.x8 R4, tmem[UR4+0x20] ;  /* 0x00002004000479ee */ /* 0x000e620008180000 */
[----:B------:R-:W-:Y:S01]  /*7630*/  R2UR UR4, R72 ;  /* 0x00000000480472ca */ /* 0x000fe200000e0000 */
[----:B------:R-:W-:Y:S11]  /*7640*/  NOP ;  /* 0x0000000000007918 */ /* 0x000ff60000000000 */
[----:B------:R-:W-:Y:S01]  /*7650*/  @!UPT UIADD3 URZ, UPT, UPT, URZ, URZ, URZ ;  /* 0x000000fffffff290 */ /* 0x000fe2000fffe0ff */
[----:B------:R-:W-:Y:S04]  /*7660*/  UIADD3 UR4, UPT, UPT, UR4, 0xb0, URZ ;  /* 0x000000b004047890 */ /* 0x000fe8000fffe0ff */
[----:B------:R-:W-:Y:S01]  /*7670*/  UPRMT UR4, UR55, 0x654, UR4 ;  /* 0x0000065437047896 */ /* 0x000fe20008000004 */
[C---:B-1----:R-:W-:Y:S01]  /*7680*/  FMUL R0, R24.reuse, R4 ;  /* 0x0000000418007220 */ /* 0x042fe20000400000 */
[C---:B------:R-:W-:Y:S01]  /*7690*/  FMUL R2, R24.reuse, R5 ;  /* 0x0000000518027220 */ /* 0x040fe20000400000 */
[----:B------:R-:W-:Y:S06]  /*76a0*/  FMUL R3, R24, R6 ;  /* 0x0000000618037220 */ /* 0x000fec0000400000 */
[----:B------:R-:W-:Y:S01]  /*76b0*/  SYNCS.ARRIVE.TRANS64.RED.A1T0 RZ, [UR4], RZ ;  /* 0x000000ffffff79a7 */ /* 0x000fe20008100404 */
[C---:B----4-:R-:W-:Y:S01]  /*76c0*/  FFMA R28, R26.reuse, R32, R0 ;  /* 0x000000201a1c7223 */ /* 0x050fe20000000000 */
[----:B------:R-:W-:Y:S01]  /*76d0*/  MOV R0, UR44 ;  /* 0x0000002c00007c02 */ /* 0x000fe20008000f00 */
[----:B------:R-:W-:Y:S01]  /*76e0*/  FFMA R29, R26, R33, R2 ;  /* 0x000000211a1d7223 */ /* 0x000fe20000000002 */
[C---:B------:R-:W-:Y:S01]  /*76f0*/  FMUL R7, R24.reuse, R7 ;  /* 0x0000000718077220 */ /* 0x040fe20000400000 */
[----:B------:R-:W-:Y:S01]  /*7700*/  FMUL R4, R24, R8 ;  /* 0x0000000818047220 */ /* 0x000fe20000400000 */
[----:B------:R-:W-:Y:S01]  /*7710*/  LEA R0, R0, R27, 0xb ;  /* 0x0000001b00007211 */ /* 0x000fe200078e58ff */
[----:B------:R-:W-:Y:S01]  /*7720*/  FMUL R5, R24, R9 ;  /* 0x0000000918057220 */ /* 0x000fe20000400000 */
[----:B------:R-:W-:Y:S01]  /*7730*/  FFMA R30, R26, R34, R3 ;  /* 0x000000221a1e7223 */ /* 0x000fe20000000003 */
[----:B------:R-:W-:Y:S01]  /*7740*/  FMUL R6, R24, R10 ;  /* 0x0000000a18067220 */ /* 0x000fe20000400000 */
[----:B------:R-:W-:Y:S01]  /*7750*/  FFMA R31, R26, R35, R7 ;  /* 0x000000231a1f7223 */ /* 0x000fe20000000007 */
[----:B------:R-:W-:Y:S01]  /*7760*/  LEA R0, R0, UR43, 0x2 ;  /* 0x0000002b00007c11 */ /* 0x000fe2000f8e10ff */
[----:B------:R-:W-:Y:S01]  /*7770*/  FMUL R11, R24, R11 ;  /* 0x0000000b180b7220 */ /* 0x000fe20000400000 */
[----:B------:R-:W-:Y:S01]  /*7780*/  FFMA R4, R26, R36, R4 ;  /* 0x000000241a047223 */ /* 0x000fe20000000004 */
[----:B------:R-:W-:Y:S01]  /*7790*/  FMUL R8, R24, R12 ;  /* 0x0000000c18087220 */ /* 0x000fe20000400000 */
[----:B------:R-:W-:Y:S01]  /*77a0*/  FFMA R5, R26, R37, R5 ;  /* 0x000000251a057223 */ /* 0x000fe20000000005 */
[----:B------:R1:W-:Y:S01]  /*77b0*/  STSM.16.M88.4 [R0+0x400], R28 ;  /* 0x0004001c00007844 */ /* 0x0003e20000000200 */
[----:B------:R-:W-:Y:S01]  /*77c0*/  FMUL R9, R24, R13 ;  /* 0x0000000d18097220 */ /* 0x000fe20000400000 */
[----:B------:R-:W-:Y:S01]  /*77d0*/  FFMA R6, R26, R38, R6 ;  /* 0x000000261a067223 */ /* 0x000fe20000000006 */
[----:B------:R-:W-:Y:S01]  /*77e0*/  FMUL R10, R24, R14 ;  /* 0x0000000e180a7220 */ /* 0x000fe20000400000 */
[----:B------:R-:W-:Y:S01]  /*77f0*/  FFMA R7, R26, R39, R11 ;  /* 0x000000271a077223 */ /* 0x000fe2000000000b */
[----:B------:R-:W-:Y:S01]  /*7800*/  IADD3 R2, PT, PT, R70, 0x400, R0 ;  /* 0x0000040046027810 */ /* 0x000fe20007ffe000 */
[----:B------:R-:W-:Y:S01]  /*7810*/  FMUL R15, R24, R15 ;  /* 0x0000000f180f7220 */ /* 0x000fe20000400000 */
[----:B------:R-:W-:Y:S01]  /*7820*/  FFMA R8, R26, R40, R8 ;  /* 0x000000281a087223 */ /* 0x000fe20000000008 */
[----:B------:R-:W-:Y:S01]  /*7830*/  FMUL R12, R24, R16 ;  /* 0x00000010180c7220 */ /* 0x000fe20000400000 */
[----:B------:R-:W-:Y:S01]  /*7840*/  FFMA R9, R26, R41, R9 ;  /* 0x000000291a097223 */ /* 0x000fe20000000009 */
[----:B------:R1:W-:Y:S01]  /*7850*/  STSM.16.M88.4 [R2], R4 ;  /* 0x0000000402007844 */ /* 0x0003e20000000200 */
[----:B------:R-:W-:Y:S01]  /*7860*/  FMUL R13, R24, R17 ;  /* 0x00000011180d7220 */ /* 0x000fe20000400000 */
[----:B------:R-:W-:Y:S01]  /*7870*/  FFMA R10, R26, R42, R10 ;  /* 0x0000002a1a0a7223 */ /* 0x000fe2000000000a */
[----:B------:R-:W-:Y:S01]  /*7880*/  FMUL R14, R24, R18 ;  /* 0x00000012180e7220 */ /* 0x000fe20000400000 */
[----:B------:R-:W-:Y:S01]  /*7890*/  FFMA R11, R26, R43, R15 ;  /* 0x0000002b1a0b7223 */ /* 0x000fe2000000000f */
[----:B------:R-:W-:Y:S01]  /*78a0*/  IADD3 R71, PT, PT, R71, 0x400, R0 ;  /* 0x0000040047477810 */ /* 0x000fe20007ffe000 */
[----:B------:R-:W-:Y:S01]  /*78b0*/  FMUL R19, R24, R19 ;  /* 0x0000001318137220 */ /* 0x000fe20000400000 */
[C---:B------:R-:W-:Y:S01]  /*78c0*/  FFMA R12, R26.reuse, R44, R12 ;  /* 0x0000002c1a0c7223 */ /* 0x040fe2000000000c */
[C---:B------:R-:W-:Y:S01]  /*78d0*/  FFMA R13, R26.reuse, R45, R13 ;  /* 0x0000002d1a0d7223 */ /* 0x040fe2000000000d */
[C---:B------:R-:W-:Y:S01]  /*78e0*/  FFMA R14, R26.reuse, R46, R14 ;  /* 0x0000002e1a0e7223 */ /* 0x040fe2000000000e */
[----:B------:R1:W-:Y:S01]  /*78f0*/  STSM.16.M88.4 [R71], R8 ;  /* 0x0000000847007844 */ /* 0x0003e20000000200 */
[----:B------:R-:W-:Y:S01]  /*7900*/  FFMA R15, R26, R47, R19 ;  /* 0x0000002f1a0f7223 */ /* 0x000fe20000000013 */
[----:B------:R-:W-:Y:S05]  /*7910*/  IADD3 R70, PT, PT, R70, R71, RZ ;  /* 0x0000004746467210 */ /* 0x000fea0007ffe0ff */
        /* <DEDUP_REMOVED lines=10> */
[----:B------:R-:W-:Y:S02]  /*79c0*/  ULEA UR5, UR44, UR43, 0xd ;  /* 0x0000002b2c057291 */ /* 0x000fe4000f8e68ff */
[----:B------:R-:W-:Y:S02]  /*79d0*/  UIADD3 UR9, UPT, UPT, UR49, 0x20, URZ ;  /* 0x0000002031097890 */ /* 0x000fe4000fffe0ff */
[----:B------:R-:W-:Y:S01]  /*79e0*/  UIADD3 UR8, UPT, UPT, UR5, 0x400, URZ ;  /* 0x0000040005087890 */ /* 0x000fe2000fffe0ff */
[----:B------:R-:W-:Y:S01]  /*79f0*/  UMOV UR10, UR50 ;  /* 0x00000032000a7c82 */ /* 0x000fe20008000000 */
[----:B------:R-:W-:Y:S01]  /*7a00*/  UMOV UR11, UR60 ;  /* 0x0000003c000b7c82 */ /* 0x000fe20008000000 */
[----:B--2---:R-:W-:Y:S04]  /*7a10*/  UIADD3 UR4, UP0, UPT, UR6, 0x680, URZ ;  /* 0x0000068006047890 */ /* 0x004fe8000ff1e0ff */
[----:B------:R-:W-:Y:S09]  /*7a20*/  UIADD3.X UR5, UPT, UPT, URZ, UR7, URZ, UP0, !UPT ;  /* 0x00000007ff057290 */ /* 0x000ff200087fe4ff */
[----:B------:R2:W-:Y:S02]  /*7a30*/  UTMASTG.3D [UR8], [UR4] ;  /* 0x00000008040073b5 */ /* 0x0005e40008010000 */
[----:B--2---:R0:W-:Y:S02]  /*7a40*/  UTMACMDFLUSH ;  /* 0x00000000000079b7 */ /* 0x0041e40000000000 */
.L_x_116:
[----:B------:R-:W-:Y:S05]  /*7a50*/  BSYNC.RECONVERGENT B0 ;  /* 0x0000000000007941 */ /* 0x000fea0003800200 */
.L_x_115:
[----:B------:R-:W-:Y:S01]  /*7a60*/  UIADD3 UR4, UPT, UPT, UR44, 0x1, URZ ;  /* 0x000000012c047890 */ /* 0x000fe2000fffe0ff */
[----:B------:R-:W-:Y:S03]  /*7a70*/  BSSY.RECONVERGENT B0, `(.L_x_117) ;  /* 0x0000008000007945 */ /* 0x000fe60003800200 */
[----:B------:R-:W-:Y:S04]  /*7a80*/  UISETP.NE.AND UP0, UPT, UR4, 0x3, UPT ;  /* 0x000000030400788c */ /* 0x000fe8000bf05270 */
[----:B------:R-:W-:Y:S02]  /*7a90*/  UISETP.EQ.XOR UP1, UPT, UR46, 0x3, !UP0 ;  /* 0x000000032e00788c */ /* 0x000fe4000c722a70 */
[----:B------:R-:W-:Y:S02]  /*7aa0*/  USEL UR45, UR4, URZ, UP0 ;  /* 0x000000ff042d7287 */ /* 0x000fe40008000000 */
[----:B------:R-:W-:Y:S04]  /*7ab0*/  USEL UR5, URZ, 0x1, !UP1 ;  /* 0x00000001ff057887 */ /* 0x000fe8000c800000 */
[----:B------:R-:W-:Y:S01]  /*7ac0*/  ULOP3.LUT UR53, UR53, UR5, URZ, 0x3c, !UPT ;  /* 0x0000000535357292 */ /* 0x000fe2000f8e3cff */
[----:B------:R-:W-:Y:S11]  /*7ad0*/  @P0 BRA `(.L_x_118) ;  /* 0x0000000000040947 */ /* 0x000ff60003800000 */
[----:B------:R-:W-:Y:S04]  /*7ae0*/  DEPBAR.LE SB0, 0x1 ;  /* 0x000080400000791a */ /* 0x000fe80000000000 */
.L_x_118:
[----:B------:R-:W-:Y:S05]  /*7af0*/  BSYNC.RECONVERGENT B0 ;  /* 0x0000000000007941 */ /* 0x000fea0003800200 */
.L_x_117:
[----:B------:R-:W-:Y:S01]  /*7b00*/  BAR.SYNC.DEFER_BLOCKING 0x1, 0x80 ;  /* 0x0042000000007b1d */ /* 0x000fe20000010000 */
[----:B------:R-:W-:Y:S01]  /*7b10*/  UISETP.NE.AND UP0, UPT, UR52, -0x2, UPT ;  /* 0xfffffffe3400788c */ /* 0x000fe2000bf05270 */
[----:B------:R-:W-:Y:S08]  /*7b20*/  IADD3 R22, PT, PT, R22, 0x1, RZ ;  /* 0x0000000116167810 */ /* 0x000ff00007ffe0ff */
[----:B------:R-:W-:Y:S05]  /*7b30*/  BRA.U !UP0, `(.L_x_119) ;  /* 0x0000000108287547 */ /* 0x000fea000b800000 */
[----:B------:R-:W-:Y:S01]  /*7b40*/  ISETP.NE.AND P0, PT, R69, RZ, PT ;  /* 0x000000ff4500720c */ /* 0x000fe20003f05270 */
[----:B-1----:R-:W-:Y:S01]  /*7b50*/  IMAD.U32 R2, RZ, RZ, UR47 ;  /* 0x0000002fff027e24 */ /* 0x002fe2000f8e00ff */
[----:B------:R-:W-:Y:S01]  /*7b60*/  UIADD3 UR4, UPT, UPT, UR47, 0x1, URZ ;  /* 0x000000012f047890 */ /* 0x000fe2000fffe0ff */
[----:B------:R-:W-:Y:S03]  /*7b70*/  IMAD.U32 R0, RZ, RZ, UR55 ;  /* 0x00000037ff007e24 */ /* 0x000fe6000f8e00ff */
[----:B------:R-:W-:Y:S04]  /*7b80*/  UISETP.NE.AND UP0, UPT, UR4, 0x3, UPT ;  /* 0x000000030400788c */ /* 0x000fe8000bf05270 */
[----:B------:R-:W-:Y:S03]  /*7b90*/  USEL UR47, UR4, URZ, UP0 ;  /* 0x000000ff042f7287 */ /* 0x000fe60008000000 */
[----:B------:R-:W-:Y:S05]  /*7ba0*/  @P0 LEA R2, R2, UR43, 0x3 ;  /* 0x0000002b02020c11 */ /* 0x000fea000f8e18ff */
[----:B------:R-:W-:Y:S05]  /*7bb0*/  @P0 VIADD R2, R2, 0x48 ;  /* 0x0000004802020836 */ /* 0x000fea0000000000 */
[----:B------:R-:W-:Y:S04]  /*7bc0*/  @P0 PRMT R0, R0, 0x654, R2 ;  /* 0x0000065400000816 */ /* 0x000fe80000000002 */
[----:B------:R2:W-:Y:S03]  /*7bd0*/  @P0 SYNCS.ARRIVE.TRANS64.RED.A1T0 RZ, [R0+URZ], RZ ;  /* 0x000000ff00ff09a7 */ /* 0x0005e600081004ff */
.L_x_119:
[----:B------:R-:W-:Y:S01]  /*7be0*/  R2UR UR6, R68 ;  /* 0x00000000440672ca */ /* 0x000fe200000e0000 */
[----:B------:R-:W-:Y:S01]  /*7bf0*/  UIADD3 UR52, UPT, UPT, UR52, 0x2, URZ ;  /* 0x0000000234347890 */ /* 0x000fe2000fffe0ff */
[----:B------:R-:W-:Y:S02]  /*7c00*/  R2UR UR5, R54 ;  /* 0x00000000360572ca */ /* 0x000fe400000e0000 */
[----:B------:R-:W-:Y:S02]  /*7c10*/  R2UR UR4, R55 ;  /* 0x00000000370472ca */ /* 0x000fe400000e0000 */
[----:B------:R-:W-:Y:S02]  /*7c20*/  R2UR UR60, R66 ;  /* 0x00000000423c72ca */ /* 0x000fe400000e0000 */
[----:B------:R-:W-:Y:S02]  /*7c30*/  ISETP.NE.AND P0, PT, R58, 0x2, PT ;  /* 0x000000023a00780c */ /* 0x000fe40003f05270 */
[----:B------:R-:W-:Y:S02]  /*7c40*/  ISETP.NE.AND P1, PT, R22, 0x4, PT ;  /* 0x000000041600780c */ /* 0x000fe40003f25270 */
[----:B-1----:R-:W-:Y:S01]  /*7c50*/  SEL R2, RZ, 0x1, P0 ;  /* 0x00000001ff027807 */ /* 0x002fe20000000000 */
[----:B------:R-:W-:Y:S01]  /*7c60*/  UISETP.NE.AND UP0, UPT, UR6, URZ, UPT ;  /* 0x000000ff0600728c */ /* 0x000fe2000bf05270 */
[----:B--2---:R-:W-:Y:S01]  /*7c70*/  SEL R0, RZ, 0x1, P1 ;  /* 0x00000001ff007807 */ /* 0x004fe20000800000 */
[----:B------:R-:W-:Y:S01]  /*7c80*/  UIADD3 UR27, UPT, UPT, UR36, UR5, URZ ;  /* 0x00000005241b7290 */ /* 0x000fe2000fffe0ff */
[----:B------:R-:W-:Y:S01]  /*7c90*/  LOP3.LUT R59, R59, R2, RZ, 0x3c, !PT ;  /* 0x000000023b3b7212 */ /* 0x000fe200078e3cff */
[----:B------:R-:W-:Y:S01]  /*7ca0*/  UIADD3 UR26, UPT, UPT, UR37, UR4, URZ ;  /* 0x00000004251a7290 */ /* 0x000fe2000fffe0ff */
[----:B------:R-:W-:Y:S02]  /*7cb0*/  LOP3.LUT R60, R60, R0, RZ, 0x3c, !PT ;  /* 0x000000003c3c7212 */ /* 0x000fe400078e3cff */
[----:B------:R-:W-:Y:S02]  /*7cc0*/  SEL R58, R58, RZ, P0 ;  /* 0x000000ff3a3a7207 */ /* 0x000fe40000000000 */
[----:B------:R-:W-:Y:S01]  /*7cd0*/  SEL R22, R22, RZ, P1 ;  /* 0x000000ff16167207 */ /* 0x000fe20000800000 */
[----:B------:R-:W-:Y:S06]  /*7ce0*/  BRA.U UP0, `(.L_x_120) ;  /* 0xffffffdd00a87547 */ /* 0x000fec000b83ffff */
[----:B------:R-:W-:-:S13]  /*7cf0*/  R2UR UR4, R56 ;  /* 0x00000000380472ca */ /* 0x000fda00000e0000 */
[----:B------:R-:W-:-:S09]  /*7d00*/  UISETP.NE.AND UP0, UPT, UR4, URZ, UPT ;  /* 0x000000ff0400728c */ /* 0x000fd2000bf05270 */
[----:B------:R-:W-:Y:S05]  /*7d10*/  BRA.U !UP0, `(.L_x_121) ;  /* 0x0000000108487547 */ /* 0x000fea000b800000 */
[----:B------:R-:W1:Y:S02]  /*7d20*/  LDCU.64 UR4, c[0x0][0x890] ;  /* 0x00011200ff0477ac */ /* 0x000e640008000a00 */
[----:B-1----:R-:W-:-:S04]  /*7d30*/  UISETP.NE.U32.AND UP0, UPT, UR4, URZ, UPT ;  /* 0x000000ff0400728c */ /* 0x002fc8000bf05070 */
[----:B------:R-:W-:-:S09]  /*7d40*/  UISETP.NE.AND.EX UP0, UPT, UR5, URZ, UPT, UP0 ;  /* 0x000000ff0500728c */ /* 0x000fd2000bf05300 */
[----:B------:R-:W-:Y:S05]  /*7d50*/  BRA.U UP0, `(.L_x_122) ;  /* 0x00000001000c7547 */ /* 0x000fea000b800000 */
[----:B------:R-:W-:-:S13]  /*7d60*/  FSETP.NEU.AND P0, PT, R26, RZ, PT ;  /* 0x000000ff1a00720b */ /* 0x000fda0003f0d000 */
[----:B------:R-:W-:Y:S05]  /*7d70*/  @!P0 EXIT ;  /* 0x000000000000894d */ /* 0x000fea0003800000 */
[----:B------:R-:W-:Y:S05]  /*7d80*/  BRA `(.L_x_121) ;  /* 0x00000000002c7947 */ /* 0x000fea0003800000 */
.L_x_122:
[----:B------:R-:W-:Y:S01]  /*7d90*/  ISETP.NE.AND P0, PT, R57, RZ, PT ;  /* 0x000000ff3900720c */ /* 0x000fe20003f05270 */
[----:B------:R-:W-:-:S12]  /*7da0*/  BSSY.RECONVERGENT B0, `(.L_x_121) ;  /* 0x0000009000007945 */ /* 0x000fd80003800200 */
[----:B------:R-:W-:Y:S05]  /*7db0*/  @P0 BRA `(.L_x_123) ;  /* 0x0000000000140947 */ /* 0x000fea0003800000 */
[----:B------:R-:W1:Y:S02]  /*7dc0*/  LDCU.64 UR4, c[0x0][0x888] ;  /* 0x00011100ff0477ac */ /* 0x000e640008000a00 */
[----:B-1----:R-:W-:-:S04]  /*7dd0*/  ISETP.NE.U32.AND P0, PT, RZ, UR4, PT ;  /* 0x00000004ff007c0c */ /* 0x002fc8000bf05070 */
[----:B------:R-:W-:-:S13]  /*7de0*/  ISETP.NE.AND.EX P0, PT, RZ, UR5, PT, P0 ;  /* 0x00000005ff007c0c */ /* 0x000fda000bf05300 */
[----:B------:R-:W-:Y:S05]  /*7df0*/  @!P0 EXIT ;  /* 0x000000000000894d */ /* 0x000fea0003800000 */
[----:B------:R-:W-:Y:S05]  /*7e00*/  BRA `(.L_x_124) ;  /* 0x0000000000087947 */ /* 0x000fea0003800000 */
.L_x_123:
[----:B------:R-:W-:-:S13]  /*7e10*/  FSETP.NEU.AND P0, PT, R26, RZ, PT ;  /* 0x000000ff1a00720b */ /* 0x000fda0003f0d000 */
[----:B------:R-:W-:Y:S05]  /*7e20*/  @!P0 EXIT ;  /* 0x000000000000894d */ /* 0x000fea0003800000 */
.L_x_124:
[----:B------:R-:W-:Y:S05]  /*7e30*/  BSYNC.RECONVERGENT B0 ;  /* 0x0000000000007941 */ /* 0x000fea0003800200 */
.L_x_121:
[----:B------:R-:W-:Y:S01]  /*7e40*/  ULEA UR4, UR47, UR43, 0x3 ;  /* 0x0000002b2f047291 */ /* 0x000fe2000f8e18ff */
[----:B------:R-:W-:-:S04]  /*7e50*/  DEPBAR.LE SB0, 0x0 ;  /* 0x000080000000791a */ /* 0x000fc80000000000 */
[----:B------:R-:W-:-:S04]  /*7e60*/  UIADD3 UR4, UPT, UPT, UR4, 0x48, URZ ;  /* 0x0000004804047890 */ /* 0x000fc8000fffe0ff */
[----:B------:R-:W-:-:S09]  /*7e70*/  UPRMT UR4, UR55, 0x654, UR4 ;  /* 0x0000065437047896 */ /* 0x000fd20008000004 */
[----:B------:R-:W-:Y:S01]  /*7e80*/  SYNCS.ARRIVE.TRANS64.RED.A1T0 RZ, [UR4], RZ ;  /* 0x000000ffffff79a7 */ /* 0x000fe20008100404 */
[----:B------:R-:W-:Y:S05]  /*7e90*/  EXIT ;  /* 0x000000000000794d */ /* 0x000fea0003800000 */
.L_x_24:
[----:B---3--:R3:W4:Y:S02]  /*7ea0*/  SYNCS.PHASECHK.TRANS64.TRYWAIT P0, [R0+URZ+0xe0], R2 ;  /* 0x0000e002000075a7 */ /* 0x00872400080011ff */
[----:B----4-:R-:W-:Y:S05]  /*7eb0*/  @!P0 NANOSLEEP.SYNCS 0x989680 ;  /* 0x009896800000895d */ /* 0x010fea0003900000 */
[----:B------:R-:W4:Y:S02]  /*7ec0*/  @!P0 SYNCS.PHASECHK.TRANS64 P0, [R0+URZ+0xe0], R2 ;  /* 0x0000e002000085a7 */ /* 0x000f2400080010ff */
[----:B----4-:R-:W-:Y:S05]  /*7ed0*/  @!P0 BRA `(.L_x_24) ;  /* 0xfffffffc00f08947 */ /* 0x010fea000383ffff */
[----:B------:R-:W-:Y:S05]  /*7ee0*/  BRA `(.L_x_125) ;  /* 0xffffff9800ac7947 */ /* 0x000fea000383ffff */
.L_x_27:
[----:B--2---:R-:W-:-:S07]  /*7ef0*/  MOV R0, UR57 ;  /* 0x0000003900007c02 */ /* 0x004fce0008000f00 */
.L_x_126:
[----:B--2---:R2:W3:Y:S02]  /*7f00*/  SYNCS.PHASECHK.TRANS64.TRYWAIT P0, [R0+URZ+0x18], R3 ;  /* 0x00001803000075a7 */ /* 0x0044e400080011ff */
[----:B---3--:R-:W-:Y:S05]  /*7f10*/  @!P0 NANOSLEEP.SYNCS 0x989680 ;  /* 0x009896800000895d */ /* 0x008fea0003900000 */
[----:B------:R-:W3:Y:S02]  /*7f20*/  @!P0 SYNCS.PHASECHK.TRANS64 P0, [R0+URZ+0x18], R3 ;  /* 0x00001803000085a7 */ /* 0x000ee400080010ff */
[----:B---3--:R-:W-:Y:S05]  /*7f30*/  @!P0 BRA `(.L_x_126) ;  /* 0xfffffffc00f08947 */ /* 0x008fea000383ffff */
[----:B------:R-:W-:Y:S05]  /*7f40*/  BRA `(.L_x_26) ;  /* 0xffffff9800f47947 */ /* 0x000fea000383ffff */
.L_x_36:
[----:B-1----:R-:W-:-:S07]  /*7f50*/  MOV R0, UR57 ;  /* 0x0000003900007c02 */ /* 0x002fce0008000f00 */
.L_x_127:
[----:B-1----:R1:W2:Y:S02]  /*7f60*/  SYNCS.PHASECHK.TRANS64.TRYWAIT P0, [R0+URZ+0x18], R3 ;  /* 0x00001803000075a7 */ /* 0x0022a400080011ff */
[----:B--2---:R-:W-:Y:S05]  /*7f70*/  @!P0 NANOSLEEP.SYNCS 0x989680 ;  /* 0x009896800000895d */ /* 0x004fea0003900000 */
[----:B------:R-:W2:Y:S02]  /*7f80*/  @!P0 SYNCS.PHASECHK.TRANS64 P0, [R0+URZ+0x18], R3 ;  /* 0x00001803000085a7 */ /* 0x000ea400080010ff */
[----:B--2---:R-:W-:Y:S05]  /*7f90*/  @!P0 BRA `(.L_x_127) ;  /* 0xfffffffc00f08947 */ /* 0x004fea000383ffff */
[----:B------:R-:W-:Y:S05]  /*7fa0*/  BRA `(.L_x_35) ;  /* 0xffffffa0004c7947 */ /* 0x000fea000383ffff */
.L_x_43:
[----:B-1----:R1:W4:Y:S02]  /*7fb0*/  SYNCS.PHASECHK.TRANS64.TRYWAIT P0, [R3+URZ+0x70], R0 ;  /* 0x00007000030075a7 */ /* 0x00232400080011ff */
[----:B----4-:R-:W-:Y:S05]  /*7fc0*/  @!P0 NANOSLEEP.SYNCS 0x989680 ;  /* 0x009896800000895d */ /* 0x010fea0003900000 */
[----:B------:R-:W4:Y:S02]  /*7fd0*/  @!P0 SYNCS.PHASECHK.TRANS64 P0, [R3+URZ+0x70], R0 ;  /* 0x00007000030085a7 */ /* 0x000f2400080010ff */
[----:B----4-:R-:W-:Y:S05]  /*7fe0*/  @!P0 BRA `(.L_x_43) ;  /* 0xfffffffc00f08947 */ /* 0x010fea000383ffff */
[----:B------:R-:W-:Y:S05]  /*7ff0*/  BRA `(.L_x_128) ;  /* 0xffffffa400847947 */ /* 0x000fea000383ffff */
.L_x_47:
[----:B------:R-:W-:-:S07]  /*8000*/  MOV R0, UR4 ;  /* 0x0000000400007c02 */ /* 0x000fce0008000f00 */
.L_x_129:
[----:B-1----:R1:W2:Y:S02]  /*8010*/  SYNCS.PHASECHK.TRANS64.TRYWAIT P0, [R0+URZ], R2 ;  /* 0x00000002000075a7 */ /* 0x0022a400080011ff */
[----:B--2---:R-:W-:Y:S05]  /*8020*/  @!P0 NANOSLEEP.SYNCS 0x989680 ;  /* 0x009896800000895d */ /* 0x004fea0003900000 */
[----:B------:R-:W2:Y:S02]  /*8030*/  @!P0 SYNCS.PHASECHK.TRANS64 P0, [R0+URZ], R2 ;  /* 0x00000002000085a7 */ /* 0x000ea400080010ff */
[----:B--2---:R-:W-:Y:S05]  /*8040*/  @!P0 BRA `(.L_x_129) ;  /* 0xfffffffc00f08947 */ /* 0x004fea000383ffff */
[----:B------:R-:W-:Y:S05]  /*8050*/  BRA `(.L_x_130) ;  /* 0xffffffac00307947 */ /* 0x000fea000383ffff */
.L_x_48:
[----:B------:R-:W-:-:S07]  /*8060*/  MOV R0, UR5 ;  /* 0x0000000500007c02 */ /* 0x000fce0008000f00 */
.L_x_131:
[----:B-1----:R1:W2:Y:S02]  /*8070*/  SYNCS.PHASECHK.TRANS64.TRYWAIT P0, [R0+URZ], R2 ;  /* 0x00000002000075a7 */ /* 0x0022a400080011ff */
[----:B--2---:R-:W-:Y:S05]  /*8080*/  @!P0 NANOSLEEP.SYNCS 0x989680 ;  /* 0x009896800000895d */ /* 0x004fea0003900000 */
[----:B------:R-:W2:Y:S02]  /*8090*/  @!P0 SYNCS.PHASECHK.TRANS64 P0, [R0+URZ], R2 ;  /* 0x00000002000085a7 */ /* 0x000ea400080010ff */
[----:B--2---:R-:W-:Y:S05]  /*80a0*/  @!P0 BRA `(.L_x_131) ;  /* 0xfffffffc00f08947 */ /* 0x004fea000383ffff */
[----:B------:R-:W-:Y:S05]  /*80b0*/  BRA `(.L_x_132) ;  /* 0xffffffac003c7947 */ /* 0x000fea000383ffff */
.L_x_51:
[----:B--2---:R2:W3:Y:S02]  /*80c0*/  SYNCS.PHASECHK.TRANS64.TRYWAIT P0, [R2+URZ+0xd0], R4 ;  /* 0x0000d004020075a7 */ /* 0x0044e400080011ff */
[----:B---3--:R-:W-:Y:S05]  /*80d0*/  @!P0 NANOSLEEP.SYNCS 0x989680 ;  /* 0x009896800000895d */ /* 0x008fea0003900000 */
[----:B------:R-:W3:Y:S02]  /*80e0*/  @!P0 SYNCS.PHASECHK.TRANS64 P0, [R2+URZ+0xd0], R4 ;  /* 0x0000d004020085a7 */ /* 0x000ee400080010ff */
[----:B---3--:R-:W-:Y:S05]  /*80f0*/  @!P0 BRA `(.L_x_51) ;  /* 0xfffffffc00f08947 */ /* 0x008fea000383ffff */
[----:B------:R-:W-:Y:S05]  /*8100*/  BRA `(.L_x_133) ;  /* 0xffffffac00987947 */ /* 0x000fea000383ffff */
.L_x_52:
[----:B------:R-:W-:-:S07]  /*8110*/  MOV R2, UR4 ;  /* 0x0000000400027c02 */ /* 0x000fce0008000f00 */
.L_x_134:
[----:B--2---:R2:W3:Y:S02]  /*8120*/  SYNCS.PHASECHK.TRANS64.TRYWAIT P0, [R2+URZ+0x80], R5 ;  /* 0x00008005020075a7 */ /* 0x0044e400080011ff */
[----:B---3--:R-:W-:Y:S05]  /*8130*/  @!P0 NANOSLEEP.SYNCS 0x989680 ;  /* 0x009896800000895d */ /* 0x008fea0003900000 */
[----:B------:R-:W3:Y:S02]  /*8140*/  @!P0 SYNCS.PHASECHK.TRANS64 P0, [R2+URZ+0x80], R5 ;  /* 0x00008005020085a7 */ /* 0x000ee400080010ff */
[----:B---3--:R-:W-:Y:S05]  /*8150*/  @!P0 BRA `(.L_x_134) ;  /* 0xfffffffc00f08947 */ /* 0x008fea000383ffff */
[----:B------:R-:W-:Y:S05]  /*8160*/  BRA `(.L_x_135) ;  /* 0xffffffac00a87947 */ /* 0x000fea000383ffff */
.L_x_53:
[----:B--2---:R2:W3:Y:S02]  /*8170*/  SYNCS.PHASECHK.TRANS64.TRYWAIT P1, [R2+URZ+0x70], R4 ;  /* 0x00007004020075a7 */ /* 0x0044e400080211ff */
[----:B---3--:R-:W-:Y:S05]  /*8180*/  @!P1 NANOSLEEP.SYNCS 0x989680 ;  /* 0x009896800000995d */ /* 0x008fea0003900000 */
[----:B------:R-:W3:Y:S02]  /*8190*/  @!P1 SYNCS.PHASECHK.TRANS64 P1, [R2+URZ+0x70], R4 ;  /* 0x00007004020095a7 */ /* 0x000ee400080210ff */
[----:B---3--:R-:W-:Y:S05]  /*81a0*/  @!P1 BRA `(.L_x_53) ;  /* 0xfffffffc00f09947 */ /* 0x008fea000383ffff */
[----:B------:R-:W-:Y:S05]  /*81b0*/  BRA `(.L_x_136) ;  /* 0xffffffac00d87947 */ /* 0x000fea000383ffff */
.L_x_56:
[----:B------:R-:W-:-:S07]  /*81c0*/  MOV R0, UR4 ;  /* 0x0000000400007c02 */ /* 0x000fce0008000f00 */
.L_x_137:
[----:B--2---:R2:W3:Y:S02]  /*81d0*/  SYNCS.PHASECHK.TRANS64.TRYWAIT P0, [R0+URZ+0x80], R2 ;  /* 0x00008002000075a7 */ /* 0x0044e400080011ff */
[----:B---3--:R-:W-:Y:S05]  /*81e0*/  @!P0 NANOSLEEP.SYNCS 0x989680 ;  /* 0x009896800000895d */ /* 0x008fea0003900000 */
[----:B------:R-:W3:Y:S02]  /*81f0*/  @!P0 SYNCS.PHASECHK.TRANS64 P0, [R0+URZ+0x80], R2 ;  /* 0x00008002000085a7 */ /* 0x000ee400080010ff */
[----:B---3--:R-:W-:Y:S05]  /*8200*/  @!P0 BRA `(.L_x_137) ;  /* 0xfffffffc00f08947 */ /* 0x008fea000383ffff */
[----:B------:R-:W-:Y:S05]  /*8210*/  BRA `(.L_x_55) ;  /* 0xffffffb0002c7947 */ /* 0x000fea000383ffff */
.L_x_63:
[----:B-1----:R1:W2:Y:S02]  /*8220*/  SYNCS.PHASECHK.TRANS64.TRYWAIT P1, [R0+URZ+0x70], R2 ;  /* 0x00007002000075a7 */ /* 0x0022a400080211ff */
[----:B--2---:R-:W-:Y:S05]  /*8230*/  @!P1 NANOSLEEP.SYNCS 0x989680 ;  /* 0x009896800000995d */ /* 0x004fea0003900000 */
[----:B------:R-:W2:Y:S02]  /*8240*/  @!P1 SYNCS.PHASECHK.TRANS64 P1, [R0+URZ+0x70], R2 ;  /* 0x00007002000095a7 */ /* 0x000ea400080210ff */
[----:B--2---:R-:W-:Y:S05]  /*8250*/  @!P1 BRA `(.L_x_63) ;  /* 0xfffffffc00f09947 */ /* 0x004fea000383ffff */
[----:B------:R-:W-:Y:S05]  /*8260*/  BRA `(.L_x_138) ;  /* 0xffffffb400947947 */ /* 0x000fea000383ffff */
.L_x_64:
[----:B------:R-:W-:-:S13]  /*8270*/  R2UR UR4, R13 ;  /* 0x000000000d0472ca */ /* 0x000fda00000e0000 */
[----:B------:R-:W-:-:S07]  /*8280*/  MOV R2, UR4 ;  /* 0x0000000400027c02 */ /* 0x000fce0008000f00 */
.L_x_139:
[----:B-1----:R1:W2:Y:S02]  /*8290*/  SYNCS.PHASECHK.TRANS64.TRYWAIT P0, [R2+URZ+0xb0], R0 ;  /* 0x0000b000020075a7 */ /* 0x0022a400080011ff */
[----:B--2---:R-:W-:Y:S05]  /*82a0*/  @!P0 NANOSLEEP.SYNCS 0x989680 ;  /* 0x009896800000895d */ /* 0x004fea0003900000 */
[----:B------:R-:W2:Y:S02]  /*82b0*/  @!P0 SYNCS.PHASECHK.TRANS64 P0, [R2+URZ+0xb0], R0 ;  /* 0x0000b000020085a7 */ /* 0x000ea400080010ff */
[----:B--2---:R-:W-:Y:S05]  /*82c0*/  @!P0 BRA `(.L_x_139) ;  /* 0xfffffffc00f08947 */ /* 0x004fea000383ffff */
[----:B------:R-:W-:Y:S05]  /*82d0*/  BRA `(.L_x_140) ;  /* 0xffffffb400e87947 */ /* 0x000fea000383ffff */
.L_x_67:
[----:B------:R-:W-:Y:S07]  /*82e0*/  MOV R0, UR5 ;  /* 0x0000000500007c02 */ /* 0x000fee0008000f00 */
.L_x_141:
[----:B-1----:R1:W2:Y:S02]  /*82f0*/  SYNCS.PHASECHK.TRANS64.TRYWAIT P0, [R0+URZ], R2 ;  /* 0x00000002000075a7 */ /* 0x0022a400080011ff */
[----:B--2---:R-:W-:Y:S05]  /*8300*/  @!P0 NANOSLEEP.SYNCS 0x989680 ;  /* 0x009896800000895d */ /* 0x004fea0003900000 */
[----:B------:R-:W2:Y:S02]  /*8310*/  @!P0 SYNCS.PHASECHK.TRANS64 P0, [R0+URZ], R2 ;  /* 0x00000002000085a7 */ /* 0x000ea400080010ff */
[----:B--2---:R-:W-:Y:S05]  /*8320*/  @!P0 BRA `(.L_x_141) ;  /* 0xfffffffc00f08947 */ /* 0x004fea000383ffff */
[----:B------:R-:W-:Y:S05]  /*8330*/  BRA `(.L_x_66) ;  /* 0xffffffb800047947 */ /* 0x000fea000383ffff */
.L_x_70:
[----:B------:R-:W-:-:S07]  /*8340*/  MOV R0, UR4 ;  /* 0x0000000400007c02 */ /* 0x000fce0008000f00 */
.L_x_142:
[----:B--2---:R2:W3:Y:S02]  /*8350*/  SYNCS.PHASECHK.TRANS64.TRYWAIT P0, [R0+URZ], R2 ;  /* 0x00000002000075a7 */ /* 0x0044e400080011ff */
[----:B---3--:R-:W-:Y:S05]  /*8360*/  @!P0 NANOSLEEP.SYNCS 0x989680 ;  /* 0x009896800000895d */ /* 0x008fea0003900000 */
[----:B------:R-:W3:Y:S02]  /*8370*/  @!P0 SYNCS.PHASECHK.TRANS64 P0, [R0+URZ], R2 ;  /* 0x00000002000085a7 */ /* 0x000ee400080010ff */
[----:B---3--:R-:W-:Y:S05]  /*8380*/  @!P0 BRA `(.L_x_142) ;  /* 0xfffffffc00f08947 */ /* 0x008fea000383ffff */
[----:B------:R-:W-:Y:S05]  /*8390*/  BRA `(.L_x_143) ;  /* 0xffffffc000107947 */ /* 0x000fea000383ffff */
.L_x_71:
[----:B------:R-:W-:-:S07]  /*83a0*/  MOV R0, UR5 ;  /* 0x0000000500007c02 */ /* 0x000fce0008000f00 */
.L_x_144:
[----:B-1----:R1:W2:Y:S02]  /*83b0*/  SYNCS.PHASECHK.TRANS64.TRYWAIT P0, [R0+URZ], R3 ;  /* 0x00000003000075a7 */ /* 0x0022a400080011ff */
[----:B--2---:R-:W-:Y:S05]  /*83c0*/  @!P0 NANOSLEEP.SYNCS 0x989680 ;  /* 0x009896800000895d */ /* 0x004fea0003900000 */
[----:B------:R-:W2:Y:S02]  /*83d0*/  @!P0 SYNCS.PHASECHK.TRANS64 P0, [R0+URZ], R3 ;  /* 0x00000003000085a7 */ /* 0x000ea400080010ff */
[----:B--2---:R-:W-:Y:S05]  /*83e0*/  @!P0 BRA `(.L_x_144) ;  /* 0xfffffffc00f08947 */ /* 0x004fea000383ffff */
[----:B------:R-:W-:Y:S05]  /*83f0*/  BRA `(.L_x_145) ;  /* 0xffffffc0001c7947 */ /* 0x000fea000383ffff */
.L_x_72:
[----:B------:R-:W-:-:S07]  /*8400*/  MOV R0, UR5 ;  /* 0x0000000500007c02 */ /* 0x000fce0008000f00 */
.L_x_146:
[----:B-1----:R1:W2:Y:S02]  /*8410*/  SYNCS.PHASECHK.TRANS64.TRYWAIT P0, [R0+URZ], R3 ;  /* 0x00000003000075a7 */ /* 0x0022a400080011ff */
[----:B--2---:R-:W-:Y:S05]  /*8420*/  @!P0 NANOSLEEP.SYNCS 0x989680 ;  /* 0x009896800000895d */ /* 0x004fea0003900000 */
[----:B------:R-:W2:Y:S02]  /*8430*/  @!P0 SYNCS.PHASECHK.TRANS64 P0, [R0+URZ], R3 ;  /* 0x00000003000085a7 */ /* 0x000ea400080010ff */
[----:B--2---:R-:W-:Y:S05]  /*8440*/  @!P0 BRA `(.L_x_146) ;  /* 0xfffffffc00f08947 */ /* 0x004fea000383ffff */
[----:B------:R-:W-:Y:S05]  /*8450*/  BRA `(.L_x_147) ;  /* 0xffffffc000287947 */ /* 0x000fea000383ffff */
.L_x_73:
[----:B-1----:R-:W-:-:S07]  /*8460*/  MOV R0, UR4 ;  /* 0x0000000400007c02 */ /* 0x002fce0008000f00 */
.L_x_148:
[----:B-1----:R1:W2:Y:S02]  /*8470*/  SYNCS.PHASECHK.TRANS64.TRYWAIT P0, [R0+URZ], R2 ;  /* 0x00000002000075a7 */ /* 0x0022a400080011ff */
[----:B--2---:R-:W-:Y:S05]  /*8480*/  @!P0 NANOSLEEP.SYNCS 0x989680 ;  /* 0x009896800000895d */ /* 0x004fea0003900000 */
[----:B------:R-:W2:Y:S02]  /*8490*/  @!P0 SYNCS.PHASECHK.TRANS64 P0, [R0+URZ], R2 ;  /* 0x00000002000085a7 */ /* 0x000ea400080010ff */
[----:B--2---:R-:W-:Y:S05]  /*84a0*/  @!P0 BRA `(.L_x_148) ;  /* 0xfffffffc00f08947 */ /* 0x004fea000383ffff */
[----:B------:R-:W-:Y:S05]  /*84b0*/  BRA `(.L_x_149) ;  /* 0xffffffc000347947 */ /* 0x000fea000383ffff */
.L_x_78:
[----:B--2---:R2:W3:Y:S02]  /*84c0*/  SYNCS.PHASECHK.TRANS64.TRYWAIT P0, [R8+URZ+0x70], R0 ;  /* 0x00007000080075a7 */ /* 0x0044e400080011ff */
[----:B---3--:R-:W-:Y:S05]  /*84d0*/  @!P0 NANOSLEEP.SYNCS 0x989680 ;  /* 0x009896800000895d */ /* 0x008fea0003900000 */
[----:B------:R-:W3:Y:S02]  /*84e0*/  @!P0 SYNCS.PHASECHK.TRANS64 P0, [R8+URZ+0x70], R0 ;  /* 0x00007000080085a7 */ /* 0x000ee400080010ff */
[----:B---3--:R-:W-:Y:S05]  /*84f0*/  @!P0 BRA `(.L_x_78) ;  /* 0xfffffffc00f08947 */ /* 0x008fea000383ffff */
[----:B------:R-:W-:Y:S05]  /*8500*/  BRA `(.L_x_150) ;  /* 0xffffffc4005c7947 */ /* 0x000fea000383ffff */
.L_x_81:
[----:B--2---:R-:W-:Y:S07]  /*8510*/  MOV R0, UR24 ;  /* 0x0000001800007c02 */ /* 0x004fee0008000f00 */
.L_x_151:
[----:B--2---:R2:W3:Y:S02]  /*8520*/  SYNCS.PHASECHK.TRANS64.TRYWAIT P1, [R0+URZ+0x68], R2 ;  /* 0x00006802000075a7 */ /* 0x0044e400080211ff */
[----:B---3--:R-:W-:Y:S05]  /*8530*/  @!P1 NANOSLEEP.SYNCS 0x989680 ;  /* 0x009896800000995d */ /* 0x008fea0003900000 */
[----:B------:R-:W3:Y:S02]  /*8540*/  @!P1 SYNCS.PHASECHK.TRANS64 P1, [R0+URZ+0x68], R2 ;  /* 0x00006802000095a7 */ /* 0x000ee400080210ff */
[----:B---3--:R-:W-:Y:S05]  /*8550*/  @!P1 BRA `(.L_x_151) ;  /* 0xfffffffc00f09947 */ /* 0x008fea000383ffff */
[----:B------:R-:W-:Y:S05]  /*8560*/  BRA `(.L_x_80) ;  /* 0xffffffc800d47947 */ /* 0x000fea000383ffff */
.L_x_84:
[----:B------:R-:W-:Y:S07]  /*8570*/  MOV R0, UR4 ;  /* 0x0000000400007c02 */ /* 0x000fee0008000f00 */
.L_x_152:
[----:B--2---:R2:W3:Y:S02]  /*8580*/  SYNCS.PHASECHK.TRANS64.TRYWAIT P0, [R0+URZ+0x48], R2 ;  /* 0x00004802000075a7 */ /* 0x0044e400080011ff */
[----:B---3--:R-:W-:Y:S05]  /*8590*/  @!P0 NANOSLEEP.SYNCS 0x989680 ;  /* 0x009896800000895d */ /* 0x008fea0003900000 */
[----:B------:R-:W3:Y:S02]  /*85a0*/  @!P0 SYNCS.PHASECHK.TRANS64 P0, [R0+URZ+0x48], R2 ;  /* 0x00004802000085a7 */ /* 0x000ee400080010ff */
[----:B---3--:R-:W-:Y:S05]  /*85b0*/  @!P0 BRA `(.L_x_152) ;  /* 0xfffffffc00f08947 */ /* 0x008fea000383ffff */
[----:B------:R-:W-:Y:S05]  /*85c0*/  BRA `(.L_x_153) ;  /* 0xffffffcc00307947 */ /* 0x000fea000383ffff */
.L_x_85:
[----:B------:R-:W-:Y:S07]  /*85d0*/  MOV R2, UR5 ;  /* 0x0000000500027c02 */ /* 0x000fee0008000f00 */
.L_x_154:
[----:B--2---:R2:W3:Y:S02]  /*85e0*/  SYNCS.PHASECHK.TRANS64.TRYWAIT P0, [R2+URZ+0x48], R0 ;  /* 0x00004800020075a7 */ /* 0x0044e400080011ff */
[----:B---3--:R-:W-:Y:S05]  /*85f0*/  @!P0 NANOSLEEP.SYNCS 0x989680 ;  /* 0x009896800000895d */ /* 0x008fea0003900000 */
[----:B------:R-:W3:Y:S02]  /*8600*/  @!P0 SYNCS.PHASECHK.TRANS64 P0, [R2+URZ+0x48], R0 ;  /* 0x00004800020085a7 */ /* 0x000ee400080010ff */
[----:B---3--:R-:W-:Y:S05]  /*8610*/  @!P0 BRA `(.L_x_154) ;  /* 0xfffffffc00f08947 */ /* 0x008fea000383ffff */
[----:B------:R-:W-:Y:S05]  /*8620*/  BRA `(.L_x_155) ;  /* 0xffffffcc00987947 */ /* 0x000fea000383ffff */
.L_x_87:
[----:B------:R-:W-:-:S07]  /*8630*/  MOV R0, UR4 ;  /* 0x0000000400007c02 */ /* 0x000fce0008000f00 */
.L_x_156:
[----:B---3--:R3:W4:Y:S02]  /*8640*/  SYNCS.PHASECHK.TRANS64.TRYWAIT P0, [R0+URZ], R2 ;  /* 0x00000002000075a7 */ /* 0x00872400080011ff */
[----:B----4-:R-:W-:Y:S05]  /*8650*/  @!P0 NANOSLEEP.SYNCS 0x989680 ;  /* 0x009896800000895d */ /* 0x010fea0003900000 */
[----:B------:R-:W4:Y:S02]  /*8660*/  @!P0 SYNCS.PHASECHK.TRANS64 P0, [R0+URZ], R2 ;  /* 0x00000002000085a7 */ /* 0x000f2400080010ff */
[----:B----4-:R-:W-:Y:S05]  /*8670*/  @!P0 BRA `(.L_x_156) ;  /* 0xfffffffc00f08947 */ /* 0x010fea000383ffff */
[----:B------:R-:W-:Y:S05]  /*8680*/  BRA `(.L_x_157) ;  /* 0xffffffd0002c7947 */ /* 0x000fea000383ffff */
.L_x_88:
[----:B------:R-:W-:-:S07]  /*8690*/  MOV R0, UR5 ;  /* 0x0000000500007c02 */ /* 0x000fce0008000f00 */
.L_x_158:
[----:B--2---:R2:W3:Y:S02]  /*86a0*/  SYNCS.PHASECHK.TRANS64.TRYWAIT P0, [R0+URZ], R2 ;  /* 0x00000002000075a7 */ /* 0x0044e400080011ff */
[----:B---3--:R-:W-:Y:S05]  /*86b0*/  @!P0 NANOSLEEP.SYNCS 0x989680 ;  /* 0x009896800000895d */ /* 0x008fea0003900000 */
[----:B------:R-:W3:Y:S02]  /*86c0*/  @!P0 SYNCS.PHASECHK.TRANS64 P0, [R0+URZ], R2 ;  /* 0x00000002000085a7 */ /* 0x000ee400080010ff */
[----:B---3--:R-:W-:Y:S05]  /*86d0*/  @!P0 BRA `(.L_x_158) ;  /* 0xfffffffc00f08947 */ /* 0x008fea000383ffff */
[----:B------:R-:W-:Y:S05]  /*86e0*/  BRA `(.L_x_159) ;  /* 0xffffffd000387947 */ /* 0x000fea000383ffff */
.L_x_90:
[----:B-1----:R1:W2:Y:S02]  /*86f0*/  SYNCS.PHASECHK.TRANS64.TRYWAIT P0, [R0+URZ+0x70], R2 ;  /* 0x00007002000075a7 */ /* 0x0022a400080011ff */
[----:B--2---:R-:W-:Y:S05]  /*8700*/  @!P0 NANOSLEEP.SYNCS 0x989680 ;  /* 0x009896800000895d */ /* 0x004fea0003900000 */
[----:B------:R-:W2:Y:S02]  /*8710*/  @!P0 SYNCS.PHASECHK.TRANS64 P0, [R0+URZ+0x70], R2 ;  /* 0x00007002000085a7 */ /* 0x000ea400080010ff */
[----:B--2---:R-:W-:Y:S05]  /*8720*/  @!P0 BRA `(.L_x_90) ;  /* 0xfffffffc00f08947 */ /* 0x004fea000383ffff */
[----:B------:R-:W-:Y:S05]  /*8730*/  BRA `(.L_x_160) ;  /* 0xffffffd400287947 */ /* 0x000fea000383ffff */
.L_x_100:
[----:B-1----:R1:W3:Y:S02]  /*8740*/  SYNCS.PHASECHK.TRANS64.TRYWAIT P1, [R2+URZ+0x30], R0 ;  /* 0x00003000020075a7 */ /* 0x0022e400080211ff */
[----:B---3--:R-:W-:Y:S05]  /*8750*/  @!P1 NANOSLEEP.SYNCS 0x989680 ;  /* 0x009896800000995d */ /* 0x008fea0003900000 */
[----:B------:R-:W3:Y:S02]  /*8760*/  @!P1 SYNCS.PHASECHK.TRANS64 P1, [R2+URZ+0x30], R0 ;  /* 0x00003000020095a7 */ /* 0x000ee400080210ff */
[----:B---3--:R-:W-:Y:S05]  /*8770*/  @!P1 BRA `(.L_x_100) ;  /* 0xfffffffc00f09947 */ /* 0x008fea000383ffff */
[----:B------:R-:W-:Y:S05]  /*8780*/  BRA `(.L_x_99) ;  /* 0xffffffe000a87947 */ /* 0x000fea000383ffff */
.L_x_102:
[----:B--2---:R2:W3:Y:S02]  /*8790*/  SYNCS.PHASECHK.TRANS64.TRYWAIT P0, [R72+URZ+0x90], R3 ;  /* 0x00009003480075a7 */ /* 0x0044e400080011ff */
[----:B---3--:R-:W-:Y:S05]  /*87a0*/  @!P0 NANOSLEEP.SYNCS 0x989680 ;  /* 0x009896800000895d */ /* 0x008fea0003900000 */
[----:B------:R-:W3:Y:S02]  /*87b0*/  @!P0 SYNCS.PHASECHK.TRANS64 P0, [R72+URZ+0x90], R3 ;  /* 0x00009003480085a7 */ /* 0x000ee400080010ff */
[----:B---3--:R-:W-:Y:S05]  /*87c0*/  @!P0 BRA `(.L_x_102) ;  /* 0xfffffffc00f08947 */ /* 0x008fea000383ffff */
[----:B------:R-:W-:Y:S05]  /*87d0*/  BRA `(.L_x_101) ;  /* 0xffffffe400207947 */ /* 0x000fea000383ffff */
.L_x_113:
[----:B-1----:R1:W2:Y:S02]  /*87e0*/  SYNCS.PHASECHK.TRANS64.TRYWAIT P0, [R2+URZ+0x30], R73 ;  /* 0x00003049020075a7 */ /* 0x0022a400080011ff */
[----:B--2---:R-:W-:Y:S05]  /*87f0*/  @!P0 NANOSLEEP.SYNCS 0x989680 ;  /* 0x009896800000895d */ /* 0x004fea0003900000 */
[----:B------:R-:W2:Y:S02]  /*8800*/  @!P0 SYNCS.PHASECHK.TRANS64 P0, [R2+URZ+0x30], R73 ;  /* 0x00003049020085a7 */ /* 0x000ea400080010ff */
[----:B--2---:R-:W-:Y:S05]  /*8810*/  @!P0 BRA `(.L_x_113) ;  /* 0xfffffffc00f08947 */ /* 0x004fea000383ffff */
[----:B------:R-:W-:Y:S05]  /*8820*/  BRA `(.L_x_112) ;  /* 0xffffffe800ec7947 */ /* 0x000fea000383ffff */
        .weak           $__internal_0_$__cuda_sm10x_tcgen05_guardrail_trap_col_being_dealloced_not_returned_by_alloc
        .type           $__internal_0_$__cuda_sm10x_tcgen05_guardrail_trap_col_being_dealloced_not_returned_by_alloc,@function
        .size           $__internal_0_$__cuda_sm10x_tcgen05_guardrail_trap_col_being_dealloced_not_returned_by_alloc,($__internal_1_$__cuda_sm10x_tcgen05_guardrail_trap_phase_invalid_during_alloc - $__internal_0_$__cuda_sm10x_tcgen05_guardrail_trap_col_being_dealloced_not_returned_by_alloc)
$__internal_0_$__cuda_sm10x_tcgen05_guardrail_trap_col_being_dealloced_not_returned_by_alloc:
[----:B------:R-:W-:Y:S05]  /*8830*/  BPT.TRAP 0x1 ;  /* 0x000000040000795c */ /* 0x000fea0000300000 */
[----:B------:R-:W-:-:S04]  /*8840*/  HFMA2 R3, -RZ, RZ, 0, 0 ;  /* 0x00000000ff037431 */ /* 0x000fc800000001ff */
[----:B------:R-:W-:Y:S05]  /*8850*/  RET.REL.NODEC R2 `(_ZN7cutlass13device_kernelINS_4gemm6kernel13GemmUniversalIN4cute5tupleIJiiiiEEENS1_10collective13CollectiveMmaINS1_35MainloopSm100TmaUmmaWarpSpecializedILi3ELi2ELi4ENS5_IJNS4_1CILi8EEENSA_ILi1EEESC_EEEEENS5_IJNSA_ILi64EEESF_NSA_ILi128EEEEEEfNS5_IJlSC_lEEEfSI_NS4_8TiledMMAINS4_8MMA_AtomIJNS4_17SM100_MMA_TF32_SSINS_10tfloat32_tESM_fLi64ELi64ELNS4_4UMMA5MajorE0ELSO_0ELNSN_7ScaleInE0ELSP_0EEEEEENS4_6LayoutINS5_IJSC_SC_SC_EEENS5_IJNSA_ILi0EEESU_SU_EEEEENS5_IJNS4_10UnderscoreESX_SX_EEEEENS4_13SM90_TMA_LOADENS4_14ComposedLayoutINS4_7SwizzleILi3ELi4ELi3EEENS4_18smem_ptr_flag_bitsILi32EEENSS_INS5_IJSB_NSA_ILi32EEEEEENS5_IJS16_SC_EEEEEEEvNS4_8identityENS4_23SM90_TMA_LOAD_MULTICASTES1A_vS1B_EENS_8epilogue10collective18CollectiveEpilogueINS1E_23Sm100TmaWarpSpecializedILi3ELi2ELi16ELb1ELb0EEEJSH_NS5_IJNSS_ISF_SC_EENSS_IS16_SC_EEEEEfSI_fSI_NS1E_6fusion15FusionCallbacksIS1I_NS1M_17LinearCombinationIffffLNS_15FloatRoundStyleE2EEESH_S1L_JEEENS4_5SM1004TMEM4LOAD26SM100_TMEM_LOAD_16dp128b8xES10_S1A_NS4_17SM75_U32x4_LDSM_NENS4_14SM90_TMA_STOREES1A_NS4_17SM90_U32x4_STSM_NENS4_39AutoVectorizingCopyWithAssumedAlignmentILi128EEEEEEvvEEEEvNT_6ParamsE) ;  /* 0xffffff7402e87950 */ /* 0x000fea0003c3ffff */
        .weak           $__internal_1_$__cuda_sm10x_tcgen05_guardrail_trap_phase_invalid_during_alloc
        .type           $__internal_1_$__cuda_sm10x_tcgen05_guardrail_trap_phase_invalid_during_alloc,@function
        .size           $__internal_1_$__cuda_sm10x_tcgen05_guardrail_trap_phase_invalid_during_alloc,($__internal_2_$__cuda_sm10x_tcgen05_guardrail_trap_unallocated_columns_being_dealloced - $__internal_1_$__cuda_sm10x_tcgen05_guardrail_trap_phase_invalid_during_alloc)
$__internal_1_$__cuda_sm10x_tcgen05_guardrail_trap_phase_invalid_during_alloc:
[----:B------:R-:W-:Y:S05]  /*8860*/  BPT.TRAP 0x1 ;  /* 0x000000040000795c */ /* 0x000fea0000300000 */
[----:B------:R-:W-:-:S04]  /*8870*/  MOV R5, 0x0 ;  /* 0x0000000000057802 */ /* 0x000fc80000000f00 */
[----:B------:R-:W-:Y:S05]  /*8880*/  RET.REL.NODEC R4 `(_ZN7cutlass13device_kernelINS_4gemm6kernel13GemmUniversalIN4cute5tupleIJiiiiEEENS1_10collective13CollectiveMmaINS1_35MainloopSm100TmaUmmaWarpSpecializedILi3ELi2ELi4ENS5_IJNS4_1CILi8EEENSA_ILi1EEESC_EEEEENS5_IJNSA_ILi64EEESF_NSA_ILi128EEEEEEfNS5_IJlSC_lEEEfSI_NS4_8TiledMMAINS4_8MMA_AtomIJNS4_17SM100_MMA_TF32_SSINS_10tfloat32_tESM_fLi64ELi64ELNS4_4UMMA5MajorE0ELSO_0ELNSN_7ScaleInE0ELSP_0EEEEEENS4_6LayoutINS5_IJSC_SC_SC_EEENS5_IJNSA_ILi0EEESU_SU_EEEEENS5_IJNS4_10UnderscoreESX_SX_EEEEENS4_13SM90_TMA_LOADENS4_14ComposedLayoutINS4_7SwizzleILi3ELi4ELi3EEENS4_18smem_ptr_flag_bitsILi32EEENSS_INS5_IJSB_NSA_ILi32EEEEEENS5_IJS16_SC_EEEEEEEvNS4_8identityENS4_23SM90_TMA_LOAD_MULTICASTES1A_vS1B_EENS_8epilogue10collective18CollectiveEpilogueINS1E_23Sm100TmaWarpSpecializedILi3ELi2ELi16ELb1ELb0EEEJSH_NS5_IJNSS_ISF_SC_EENSS_IS16_SC_EEEEEfSI_fSI_NS1E_6fusion15FusionCallbacksIS1I_NS1M_17LinearCombinationIffffLNS_15FloatRoundStyleE2EEESH_S1L_JEEENS4_5SM1004TMEM4LOAD26SM100_TMEM_LOAD_16dp128b8xES10_S1A_NS4_17SM75_U32x4_LDSM_NENS4_14SM90_TMA_STOREES1A_NS4_17SM90_U32x4_STSM_NENS4_39AutoVectorizingCopyWithAssumedAlignmentILi128EEEEEEvvEEEEvNT_6ParamsE) ;  /* 0xffffff7404dc7950 */ /* 0x000fea0003c3ffff */
        .weak           $__internal_2_$__cuda_sm10x_tcgen05_guardrail_trap_unallocated_columns_being_dealloced
        .type           $__internal_2_$__cuda_sm10x_tcgen05_guardrail_trap_unallocated_columns_being_dealloced,@function
        .size           $__internal_2_$__cuda_sm10x_tcgen05_guardrail_trap_unallocated_columns_being_dealloced,(.L_x_162 - $__internal_2_$__cuda_sm10x_tcgen05_guardrail_trap_unallocated_columns_being_dealloced)
$__internal_2_$__cuda_sm10x_tcgen05_guardrail_trap_unallocated_columns_being_dealloced:
[----:B------:R-:W-:Y:S05]  /*8890*/  BPT.TRAP 0x1 ;  /* 0x000000040000795c */ /* 0x000fea0000300000 */
[----:B------:R-:W-:-:S04]  /*88a0*/  HFMA2 R3, -RZ, RZ, 0, 0 ;  /* 0x00000000ff037431 */ /* 0x000fc800000001ff */
[----:B------:R-:W-:Y:S05]  /*88b0*/  RET.REL.NODEC R2 `(_ZN7cutlass13device_kernelINS_4gemm6kernel13GemmUniversalIN4cute5tupleIJiiiiEEENS1_10collective13CollectiveMmaINS1_35MainloopSm100TmaUmmaWarpSpecializedILi3ELi2ELi4ENS5_IJNS4_1CILi8EEENSA_ILi1EEESC_EEEEENS5_IJNSA_ILi64EEESF_NSA_ILi128EEEEEEfNS5_IJlSC_lEEEfSI_NS4_8TiledMMAINS4_8MMA_AtomIJNS4_17SM100_MMA_TF32_SSINS_10tfloat32_tESM_fLi64ELi64ELNS4_4UMMA5MajorE0ELSO_0ELNSN_7ScaleInE0ELSP_0EEEEEENS4_6LayoutINS5_IJSC_SC_SC_EEENS5_IJNSA_ILi0EEESU_SU_EEEEENS5_IJNS4_10UnderscoreESX_SX_EEEEENS4_13SM90_TMA_LOADENS4_14ComposedLayoutINS4_7SwizzleILi3ELi4ELi3EEENS4_18smem_ptr_flag_bitsILi32EEENSS_INS5_IJSB_NSA_ILi32EEEEEENS5_IJS16_SC_EEEEEEEvNS4_8identityENS4_23SM90_TMA_LOAD_MULTICASTES1A_vS1B_EENS_8epilogue10collective18CollectiveEpilogueINS1E_23Sm100TmaWarpSpecializedILi3ELi2ELi16ELb1ELb0EEEJSH_NS5_IJNSS_ISF_SC_EENSS_IS16_SC_EEEEEfSI_fSI_NS1E_6fusion15FusionCallbacksIS1I_NS1M_17LinearCombinationIffffLNS_15FloatRoundStyleE2EEESH_S1L_JEEENS4_5SM1004TMEM4LOAD26SM100_TMEM_LOAD_16dp128b8xES10_S1A_NS4_17SM75_U32x4_LDSM_NENS4_14SM90_TMA_STOREES1A_NS4_17SM90_U32x4_STSM_NENS4_39AutoVectorizingCopyWithAssumedAlignmentILi128EEEEEEvvEEEEvNT_6ParamsE) ;  /* 0xffffff7402d07950 */ /* 0x000fea0003c3ffff */
.L_x_161:
[----:B------:R-:W-:-:S00]  /*88c0*/  BRA `(.L_x_161) ;  /* 0xfffffffc00fc7947 */ /* 0x000fc0000383ffff */
[----:B------:R-:W-:-:S00]  /*88d0*/  NOP ;  /* 0x0000000000007918 */ /* 0x000fc00000000000 */
        /* <DEDUP_REMOVED lines=10> */
.L_x_162:


//--------------------- .nv.global.init           --------------------------
	.section	.nv.global.init,"aw",@progbits
.nv.global.init:
	.type		$str$27,@object
	.size		$str$27,($str$28 - $str$27)
$str$27:
        /*0000*/ 	.byte	0x28, 0x61, 0x64, 0x64, 0x72, 0x65, 0x73, 0x73, 0x20, 0x26, 0x20, 0x6d, 0x61, 0x73, 0x6b, 0x29
        /*0010*/ 	.byte	0x20, 0x3d, 0x3d, 0x20, 0x30, 0x00
	.type		$str$28,@object
	.size		$str$28,($str$26 - $str$28)
$str$28:
        /*0016*/ 	.byte	0x2f, 0x74, 0x6d, 0x70, 0x2f, 0x63, 0x75, 0x74, 0x6c, 0x61, 0x73, 0x73, 0x5f, 0x73, 0x77, 0x65
        /*0026*/ 	.byte	0x65, 0x70, 0x5f, 0x73, 0x72, 0x63, 0x2f, 0x69, 0x6e, 0x63, 0x6c, 0x75, 0x64, 0x65, 0x2f, 0x63
        /*0036*/ 	.byte	0x75, 0x74, 0x65, 0x2f, 0x70, 0x6f, 0x69, 0x6e, 0x74, 0x65, 0x72, 0x5f, 0x66, 0x6c, 0x61, 0x67
        /*0046*/ 	.byte	0x67, 0x65, 0x64, 0x2e, 0x68, 0x70, 0x70, 0x00
	.type		$str$26,@object
	.size		$str$26,($str$25 - $str$26)
$str$26:
        /*004e*/ 	.byte	0x2f, 0x74, 0x6d, 0x70, 0x2f, 0x63, 0x75, 0x74, 0x6c, 0x61, 0x73, 0x73, 0x5f, 0x73, 0x77, 0x65
        /*005e*/ 	.byte	0x65, 0x70, 0x5f, 0x73, 0x72, 0x63, 0x2f, 0x69, 0x6e, 0x63, 0x6c, 0x75, 0x64, 0x65, 0x2f, 0x63
        /*006e*/ 	.byte	0x75, 0x74, 0x65, 0x2f, 0x61, 0x74, 0x6f, 0x6d, 0x2f, 0x63, 0x6f, 0x70, 0x79, 0x5f, 0x74, 0x72
        /*007e*/ 	.byte	0x61, 0x69, 0x74, 0x73, 0x5f, 0x73, 0x6d, 0x31, 0x30, 0x30, 0x2e, 0x68, 0x70, 0x70, 0x00
	.type		$str$25,@object
	.size		$str$25,(__unnamed_1 - $str$25)
$str$25:
        /*008d*/ 	.byte	0x28, 0x28, 0x75, 0x69, 0x6e, 0x74, 0x33, 0x32, 0x5f, 0x74, 0x28, 0x74, 0x68, 0x72, 0x65, 0x61
        /*009d*/ 	.byte	0x64, 0x49, 0x64, 0x78, 0x2e, 0x78, 0x29, 0x20, 0x2f, 0x20, 0x33, 0x32, 0x29, 0x20, 0x25, 0x20
        /*00ad*/ 	.byte	0x34, 0x29, 0x20, 0x3d, 0x3d, 0x20, 0x28, 0x28, 0x28, 0x74, 0x6d, 0x65, 0x6d, 0x5f, 0x61, 0x64
        /*00bd*/ 	.byte	0x64, 0x72, 0x20, 0x3e, 0x3e, 0x20, 0x31, 0x36, 0x29, 0x20, 0x2f, 0x20, 0x33, 0x32, 0x29, 0x20
        /*00cd*/ 	.byte	0x25, 0x20, 0x34, 0x29, 0x00
	.type		__unnamed_1,@object
	.size		__unnamed_1,(__unnamed_2 - __unnamed_1)
__unnamed_1:
        /*00d2*/ 	.byte	0x61, 0x75, 0x74, 0x6f, 0x20, 0x63, 0x75, 0x74, 0x65, 0x3a, 0x3a, 0x61, 0x73, 0x5f, 0x70, 0x6f
        /* <DEDUP_REMOVED lines=23> */
        /*0252*/ 	.byte	0x3c, 0x32, 0x30, 0x34, 0x38, 0x3e, 0x3e, 0x3e, 0x3e, 0x5d, 0x00
	.type		__unnamed_2,@object
	.size		__unnamed_2,(.L_2 - __unnamed_2)
__unnamed_2:
        /* <DEDUP_REMOVED lines=45> */
        /*052d*/ 	.byte	0x3e, 0x3e, 0x3e, 0x5d, 0x00
.L_2:


//--------------------- .nv.shared._ZN7cutlass13device_kernelINS_4gemm6kernel13GemmUniversalIN4cute5tupleIJiiiiEEENS1_10collective13CollectiveMmaINS1_35MainloopSm100TmaUmmaWarpSpecializedILi3ELi2ELi4ENS5_IJNS4_1CILi8EEENSA_ILi1EEESC_EEEEENS5_IJNSA_ILi64EEESF_NSA_ILi128EEEEEEfNS5_IJlSC_lEEEfSI_NS4_8TiledMMAINS4_8MMA_AtomIJNS4_17SM100_MMA_TF32_SSINS_10tfloat32_tESM_fLi64ELi64ELNS4_4UMMA5MajorE0ELSO_0ELNSN_7ScaleInE0ELSP_0EEEEEENS4_6LayoutINS5_IJSC_SC_SC_EEENS5_IJNSA_ILi0EEESU_SU_EEEEENS5_IJNS4_10UnderscoreESX_SX_EEEEENS4_13SM90_TMA_LOADENS4_14ComposedLayoutINS4_7SwizzleILi3ELi4ELi3EEENS4_18smem_ptr_flag_bitsILi32EEENSS_INS5_IJSB_NSA_ILi32EEEEEENS5_IJS16_SC_EEEEEEEvNS4_8identityENS4_23SM90_TMA_LOAD_MULTICASTES1A_vS1B_EENS_8epilogue10collective18CollectiveEpilogueINS1E_23Sm100TmaWarpSpecializedILi3ELi2ELi16ELb1ELb0EEEJSH_NS5_IJNSS_ISF_SC_EENSS_IS16_SC_EEEEEfSI_fSI_NS1E_6fusion15FusionCallbacksIS1I_NS1M_17LinearCombinationIffffLNS_15FloatRoundStyleE2EEESH_S1L_JEEENS4_5SM1004TMEM4LOAD26SM100_TMEM_LOAD_16dp128b8xES10_S1A_NS4_17SM75_U32x4_LDSM_NENS4_14SM90_TMA_STOREES1A_NS4_17SM90_U32x4_STSM_NENS4_39AutoVectorizingCopyWithAssumedAlignmentILi128EEEEEEvvEEEEvNT_6ParamsE --------------------------
	.section	.nv.shared._ZN7cutlass13device_kernelINS_4gemm6kernel13GemmUniversalIN4cute5tupleIJiiiiEEENS1_10collective13CollectiveMmaINS1_35MainloopSm100TmaUmmaWarpSpecializedILi3ELi2ELi4ENS5_IJNS4_1CILi8EEENSA_ILi1EEESC_EEEEENS5_IJNSA_ILi64EEESF_NSA_ILi128EEEEEEfNS5_IJlSC_lEEEfSI_NS4_8TiledMMAINS4_8MMA_AtomIJNS4_17SM100_MMA_TF32_SSINS_10tfloat32_tESM_fLi64ELi64ELNS4_4UMMA5MajorE0ELSO_0ELNSN_7ScaleInE0ELSP_0EEEEEENS4_6LayoutINS5_IJSC_SC_SC_EEENS5_IJNSA_ILi0EEESU_SU_EEEEENS5_IJNS4_10UnderscoreESX_SX_EEEEENS4_13SM90_TMA_LOADENS4_14ComposedLayoutINS4_7SwizzleILi3ELi4ELi3EEENS4_18smem_ptr_flag_bitsILi32EEENSS_INS5_IJSB_NSA_ILi32EEEEEENS5_IJS16_SC_EEEEEEEvNS4_8identityENS4_23SM90_TMA_LOAD_MULTICASTES1A_vS1B_EENS_8epilogue10collective18CollectiveEpilogueINS1E_23Sm100TmaWarpSpecializedILi3ELi2ELi16ELb1ELb0EEEJSH_NS5_IJNSS_ISF_SC_EENSS_IS16_SC_EEEEEfSI_fSI_NS1E_6fusion15FusionCallbacksIS1I_NS1M_17LinearCombinationIffffLNS_15FloatRoundStyleE2EEESH_S1L_JEEENS4_5SM1004TMEM4LOAD26SM100_TMEM_LOAD_16dp128b8xES10_S1A_NS4_17SM75_U32x4_LDSM_NENS4_14SM90_TMA_STOREES1A_NS4_17SM90_U32x4_STSM_NENS4_39AutoVectorizingCopyWithAssumedAlignmentILi128EEEEEEvvEEEEvNT_6ParamsE,"aw",@nobits
	.sectionflags	@""
	.align	16
	.zero		1024


//--------------------- .nv.shared.reserved.0     --------------------------
	.section	.nv.shared.reserved.0,"aw",@nobits
	.weak		__nv_reservedSMEM_offset_0_alias
	.size		__nv_reservedSMEM_offset_0_alias, 0, 64
	.other		__nv_reservedSMEM_offset_0_alias,@"STO_CUDA_RESERVED_SHARED STV_DEFAULT"
__nv_reservedSMEM_offset_0_alias:
	.zero		0
.nv.shared.reserved.0:
	.zero		64
	.weak		__nv_reservedSMEM_tcgen05_partition
	.type		__nv_reservedSMEM_tcgen05_partition,@object
	.size		__nv_reservedSMEM_tcgen05_partition,(.L_0 - __nv_reservedSMEM_tcgen05_partition)
__nv_reservedSMEM_tcgen05_partition:
	.zero		32
.L_0:


//--------------------- .nv.global                --------------------------
	.section	.nv.global,"aw",@nobits
.nv.global:
	.type		_ZN40_INTERNAL_4ed73c5b_4_k_cu_287a6847_286594cute1_E,@object
	.size		_ZN40_INTERNAL_4ed73c5b_4_k_cu_287a6847_286594cute1_E,(_ZN40_INTERNAL_4ed73c5b_4_k_cu_287a6847_286594cuda3std3__45__cpo6cbeginE - _ZN40_INTERNAL_4ed73c5b_4_k_cu_287a6847_286594cute1_E)
_ZN40_INTERNAL_4ed73c5b_4_k_cu_287a6847_286594cute1_E:
	.zero		1
	.type		_ZN40_INTERNAL_4ed73c5b_4_k_cu_287a6847_286594cuda3std3__45__cpo6cbeginE,@object
	.size		_ZN40_INTERNAL_4ed73c5b_4_k_cu_287a6847_286594cuda3std3__45__cpo6cbeginE,(_ZN40_INTERNAL_4ed73c5b_4_k_cu_287a6847_286594cuda3std3__48in_placeE - _ZN40_INTERNAL_4ed73c5b_4_k_cu_287a6847_286594cuda3std3__45__cpo6cbeginE)
_ZN40_INTERNAL_4ed73c5b_4_k_cu_287a6847_286594cuda3std3__45__cpo6cbeginE:
	.zero		1
	.type		_ZN40_INTERNAL_4ed73c5b_4_k_cu_287a6847_286594cuda3std3__48in_placeE,@object
	.size		_ZN40_INTERNAL_4ed73c5b_4_k_cu_287a6847_286594cuda3std3__48in_placeE,(_ZN40_INTERNAL_4ed73c5b_4_k_cu_287a6847_286594cuda3std6ranges3__45__cpo9iter_moveE - _ZN40_INTERNAL_4ed73c5b_4_k_cu_287a6847_286594cuda3std3__48in_placeE)
_ZN40_INTERNAL_4ed73c5b_4_k_cu_287a6847_286594cuda3std3__48in_placeE:
	.zero		1
	.type		_ZN40_INTERNAL_4ed73c5b_4_k_cu_287a6847_286594cuda3std6ranges3__45__cpo9iter_moveE,@object
	.size		_ZN40_INTERNAL_4ed73c5b_4_k_cu_287a6847_286594cuda3std6ranges3__45__cpo9iter_moveE,(_ZN40_INTERNAL_4ed73c5b_4_k_cu_287a6847_286594cuda3std3__45__cpo5beginE - _ZN40_INTERNAL_4ed73c5b_4_k_cu_287a6847_286594cuda3std6ranges3__45__cpo9iter_moveE)
_ZN40_INTERNAL_4ed73c5b_4_k_cu_287a6847_286594cuda3std6ranges3__45__cpo9iter_moveE:
	.zero		1
	.type		_ZN40_INTERNAL_4ed73c5b_4_k_cu_287a6847_286594cuda3std3__45__cpo5beginE,@object
	.size		_ZN40_INTERNAL_4ed73c5b_4_k_cu_287a6847_286594cuda3std3__45__cpo5beginE,(_ZN40_INTERNAL_4ed73c5b_4_k_cu_287a6847_286594cuda3std3__442_GLOBAL__N__4ed73c5b_4_k_cu_287a6847_286596ignoreE - _ZN40_INTERNAL_4ed73c5b_4_k_cu_287a6847_286594cuda3std3__45__cpo5beginE)
_ZN40_INTERNAL_4ed73c5b_4_k_cu_287a6847_286594cuda3std3__45__cpo5beginE:
	.zero		1
	.type		_ZN40_INTERNAL_4ed73c5b_4_k_cu_287a6847_286594cuda3std3__442_GLOBAL__N__4ed73c5b_4_k_cu_287a6847_286596ignoreE,@object
	.size		_ZN40_INTERNAL_4ed73c5b_4_k_cu_287a6847_286594cuda3std3__442_GLOBAL__N__4ed73c5b_4_k_cu_287a6847_286596ignoreE,(_ZN40_INTERNAL_4ed73c5b_4_k_cu_287a6847_286594cute7productE - _ZN40_INTERNAL_4ed73c5b_4_k_cu_287a6847_286594cuda3std3__442_GLOBAL__N__4ed73c5b_4_k_cu_287a6847_286596ignoreE)
_ZN40_INTERNAL_4ed73c5b_4_k_cu_287a6847_286594cuda3std3__442_GLOBAL__N__4ed73c5b_4_k_cu_287a6847_286596ignoreE:
	.zero		1
	.type		_ZN40_INTERNAL_4ed73c5b_4_k_cu_287a6847_286594cute7productE,@object
	.size		_ZN40_INTERNAL_4ed73c5b_4_k_cu_287a6847_286594cute7productE,(_ZN40_INTERNAL_4ed73c5b_4_k_cu_287a6847_286594cuda3std3__45__cpo3endE - _ZN40_INTERNAL_4ed73c5b_4_k_cu_287a6847_286594cute7productE)
_ZN40_INTERNAL_4ed73c5b_4_k_cu_287a6847_286594cute7productE:
	.zero		1
	.type		_ZN40_INTERNAL_4ed73c5b_4_k_cu_287a6847_286594cuda3std3__45__cpo3endE,@object
	.size		_ZN40_INTERNAL_4ed73c5b_4_k_cu_287a6847_286594cuda3std3__45__cpo3endE,(_ZN40_INTERNAL_4ed73c5b_4_k_cu_287a6847_286594cuda3std3__419piecewise_constructE - _ZN40_INTERNAL_4ed73c5b_4_k_cu_287a6847_286594cuda3std3__45__cpo3endE)
_ZN40_INTERNAL_4ed73c5b_4_k_cu_287a6847_286594cuda3std3__45__cpo3endE:
	.zero		1
	.type		_ZN40_INTERNAL_4ed73c5b_4_k_cu_287a6847_286594cuda3std3__419piecewise_constructE,@object
	.size		_ZN40_INTERNAL_4ed73c5b_4_k_cu_287a6847_286594cuda3std3__419piecewise_constructE,(_ZN40_INTERNAL_4ed73c5b_4_k_cu_287a6847_286594cuda3std3__45__cpo4cendE - _ZN40_INTERNAL_4ed73c5b_4_k_cu_287a6847_286594cuda3std3__419piecewise_constructE)
_ZN40_INTERNAL_4ed73c5b_4_k_cu_287a6847_286594cuda3std3__419piecewise_constructE:
	.zero		1
	.type		_ZN40_INTERNAL_4ed73c5b_4_k_cu_287a6847_286594cuda3std3__45__cpo4cendE,@object
	.size		_ZN40_INTERNAL_4ed73c5b_4_k_cu_287a6847_286594cuda3std3__45__cpo4cendE,(_ZN40_INTERNAL_4ed73c5b_4_k_cu_287a6847_286594cuda3std6ranges3__45__cpo4swapE - _ZN40_INTERNAL_4ed73c5b_4_k_cu_287a6847_286594cuda3std3__45__cpo4cendE)
_ZN40_INTERNAL_4ed73c5b_4_k_cu_287a6847_286594cuda3std3__45__cpo4cendE:
	.zero		1
	.type		_ZN40_INTERNAL_4ed73c5b_4_k_cu_287a6847_286594cuda3std6ranges3__45__cpo4swapE,@object
	.size		_ZN40_INTERNAL_4ed73c5b_4_k_cu_287a6847_286594cuda3std6ranges3__45__cpo4swapE,(.L_10 - _ZN40_INTERNAL_4ed73c5b_4_k_cu_287a6847_286594cuda3std6ranges3__45__cpo4swapE)
_ZN40_INTERNAL_4ed73c5b_4_k_cu_287a6847_286594cuda3std6ranges3__45__cpo4swapE:
	.zero		1
.L_10:


//--------------------- .nv.constant0._ZN7cutlass13device_kernelINS_4gemm6kernel13GemmUniversalIN4cute5tupleIJiiiiEEENS1_10collective13CollectiveMmaINS1_35MainloopSm100TmaUmmaWarpSpecializedILi3ELi2ELi4ENS5_IJNS4_1CILi8EEENSA_ILi1EEESC_EEEEENS5_IJNSA_ILi64EEESF_NSA_ILi128EEEEEEfNS5_IJlSC_lEEEfSI_NS4_8TiledMMAINS4_8MMA_AtomIJNS4_17SM100_MMA_TF32_SSINS_10tfloat32_tESM_fLi64ELi64ELNS4_4UMMA5MajorE0ELSO_0ELNSN_7ScaleInE0ELSP_0EEEEEENS4_6LayoutINS5_IJSC_SC_SC_EEENS5_IJNSA_ILi0EEESU_SU_EEEEENS5_IJNS4_10UnderscoreESX_SX_EEEEENS4_13SM90_TMA_LOADENS4_14ComposedLayoutINS4_7SwizzleILi3ELi4ELi3EEENS4_18smem_ptr_flag_bitsILi32EEENSS_INS5_IJSB_NSA_ILi32EEEEEENS5_IJS16_SC_EEEEEEEvNS4_8identityENS4_23SM90_TMA_LOAD_MULTICASTES1A_vS1B_EENS_8epilogue10collective18CollectiveEpilogueINS1E_23Sm100TmaWarpSpecializedILi3ELi2ELi16ELb1ELb0EEEJSH_NS5_IJNSS_ISF_SC_EENSS_IS16_SC_EEEEEfSI_fSI_NS1E_6fusion15FusionCallbacksIS1I_NS1M_17LinearCombinationIffffLNS_15FloatRoundStyleE2EEESH_S1L_JEEENS4_5SM1004TMEM4LOAD26SM100_TMEM_LOAD_16dp128b8xES10_S1A_NS4_17SM75_U32x4_LDSM_NENS4_14SM90_TMA_STOREES1A_NS4_17SM90_U32x4_STSM_NENS4_39AutoVectorizingCopyWithAssumedAlignmentILi128EEEEEEvvEEEEvNT_6ParamsE --------------------------
	.section	.nv.constant0._ZN7cutlass13device_kernelINS_4gemm6kernel13GemmUniversalIN4cute5tupleIJiiiiEEENS1_10collective13CollectiveMmaINS1_35MainloopSm100TmaUmmaWarpSpecializedILi3ELi2ELi4ENS5_IJNS4_1CILi8EEENSA_ILi1EEESC_EEEEENS5_IJNSA_ILi64EEESF_NSA_ILi128EEEEEEfNS5_IJlSC_lEEEfSI_NS4_8TiledMMAINS4_8MMA_AtomIJNS4_17SM100_MMA_TF32_SSINS_10tfloat32_tESM_fLi64ELi64ELNS4_4UMMA5MajorE0ELSO_0ELNSN_7ScaleInE0ELSP_0EEEEEENS4_6LayoutINS5_IJSC_SC_SC_EEENS5_IJNSA_ILi0EEESU_SU_EEEEENS5_IJNS4_10UnderscoreESX_SX_EEEEENS4_13SM90_TMA_LOADENS4_14ComposedLayoutINS4_7SwizzleILi3ELi4ELi3EEENS4_18smem_ptr_flag_bitsILi32EEENSS_INS5_IJSB_NSA_ILi32EEEEEENS5_IJS16_SC_EEEEEEEvNS4_8identityENS4_23SM90_TMA_LOAD_MULTICASTES1A_vS1B_EENS_8epilogue10collective18CollectiveEpilogueINS1E_23Sm100TmaWarpSpecializedILi3ELi2ELi16ELb1ELb0EEEJSH_NS5_IJNSS_ISF_SC_EENSS_IS16_SC_EEEEEfSI_fSI_NS1E_6fusion15FusionCallbacksIS1I_NS1M_17LinearCombinationIffffLNS_15FloatRoundStyleE2EEESH_S1L_JEEENS4_5SM1004TMEM4LOAD26SM100_TMEM_LOAD_16dp128b8xES10_S1A_NS4_17SM75_U32x4_LDSM_NENS4_14SM90_TMA_STOREES1A_NS4_17SM90_U32x4_STSM_NENS4_39AutoVectorizingCopyWithAssumedAlignmentILi128EEEEEEvvEEEEvNT_6ParamsE,"a",@progbits
	.sectionflags	@""
	.align	4
.nv.constant0._ZN7cutlass13device_kernelINS_4gemm6kernel13GemmUniversalIN4cute5tupleIJiiiiEEENS1_10collective13CollectiveMmaINS1_35MainloopSm100TmaUmmaWarpSpecializedILi3ELi2ELi4ENS5_IJNS4_1CILi8EEENSA_ILi1EEESC_EEEEENS5_IJNSA_ILi64EEESF_NSA_ILi128EEEEEEfNS5_IJlSC_lEEEfSI_NS4_8TiledMMAINS4_8MMA_AtomIJNS4_17SM100_MMA_TF32_SSINS_10tfloat32_tESM_fLi64ELi64ELNS4_4UMMA5MajorE0ELSO_0ELNSN_7ScaleInE0ELSP_0EEEEEENS4_6LayoutINS5_IJSC_SC_SC_EEENS5_IJNSA_ILi0EEESU_SU_EEEEENS5_IJNS4_10UnderscoreESX_SX_EEEEENS4_13SM90_TMA_LOADENS4_14ComposedLayoutINS4_7SwizzleILi3ELi4ELi3EEENS4_18smem_ptr_flag_bitsILi32EEENSS_INS5_IJSB_NSA_ILi32EEEEEENS5_IJS16_SC_EEEEEEEvNS4_8identityENS4_23SM90_TMA_LOAD_MULTICASTES1A_vS1B_EENS_8epilogue10collective18CollectiveEpilogueINS1E_23Sm100TmaWarpSpecializedILi3ELi2ELi16ELb1ELb0EEEJSH_NS5_IJNSS_ISF_SC_EENSS_IS16_SC_EEEEEfSI_fSI_NS1E_6fusion15FusionCallbacksIS1I_NS1M_17LinearCombinationIffffLNS_15FloatRoundStyleE2EEESH_S1L_JEEENS4_5SM1004TMEM4LOAD26SM100_TMEM_LOAD_16dp128b8xES10_S1A_NS4_17SM75_U32x4_LDSM_NENS4_14SM90_TMA_STOREES1A_NS4_17SM90_U32x4_STSM_NENS4_39AutoVectorizingCopyWithAssumedAlignmentILi128EEEEEEvvEEEEvNT_6ParamsE:
	.zero		2944


//--------------------- SYMBOLS --------------------------

	.type		.nv.reservedSmem.offset0,@object
	.size		.nv.reservedSmem.offset0,0x4
	.type		.nv.reservedSmem.cap,@object
	.size		.nv.reservedSmem.cap,0x4
	.type		__assertfail,@function
